//
// Generated by NVIDIA NVVM Compiler
//
// Compiler Build ID: CL-36424714
// Cuda compilation tools, release 13.0, V13.0.88
// Based on NVVM 20.0.0
//

.version 9.0
.target sm_100
.address_size 64

	// .globl	mamba3_scan_chunk_f32
.global .align 4 .b8 __cudart_i2opi_f[24] = {65, 144, 67, 60, 153, 149, 98, 219, 192, 221, 52, 245, 209, 87, 39, 252, 41, 21, 68, 78, 110, 131, 249, 162};

.visible .entry mamba3_scan_chunk_f32(
	.param .u64 .ptr .align 1 mamba3_scan_chunk_f32_param_0,
	.param .u64 .ptr .align 1 mamba3_scan_chunk_f32_param_1,
	.param .u64 .ptr .align 1 mamba3_scan_chunk_f32_param_2,
	.param .u64 .ptr .align 1 mamba3_scan_chunk_f32_param_3,
	.param .u64 .ptr .align 1 mamba3_scan_chunk_f32_param_4,
	.param .u64 .ptr .align 1 mamba3_scan_chunk_f32_param_5,
	.param .u32 mamba3_scan_chunk_f32_param_6,
	.param .u64 .ptr .align 1 mamba3_scan_chunk_f32_param_7,
	.param .u32 mamba3_scan_chunk_f32_param_8,
	.param .u64 .ptr .align 1 mamba3_scan_chunk_f32_param_9,
	.param .u32 mamba3_scan_chunk_f32_param_10,
	.param .u64 .ptr .align 1 mamba3_scan_chunk_f32_param_11,
	.param .u64 .ptr .align 1 mamba3_scan_chunk_f32_param_12,
	.param .u64 .ptr .align 1 mamba3_scan_chunk_f32_param_13,
	.param .u64 .ptr .align 1 mamba3_scan_chunk_f32_param_14,
	.param .u32 mamba3_scan_chunk_f32_param_15,
	.param .u32 mamba3_scan_chunk_f32_param_16,
	.param .u32 mamba3_scan_chunk_f32_param_17,
	.param .u32 mamba3_scan_chunk_f32_param_18,
	.param .u32 mamba3_scan_chunk_f32_param_19,
	.param .u32 mamba3_scan_chunk_f32_param_20,
	.param .u32 mamba3_scan_chunk_f32_param_21,
	.param .f32 mamba3_scan_chunk_f32_param_22,
	.param .u32 mamba3_scan_chunk_f32_param_23,
	.param .u32 mamba3_scan_chunk_f32_param_24
)
{
	.local .align 16 .b8 	__local_depot0[1056];
	.reg .b64 	%SP;
	.reg .b64 	%SPL;
	.reg .pred 	%p<87>;
	.reg .b32 	%r<308>;
	.reg .b32 	%f<591>;
	.reg .b64 	%rd<322>;
	.reg .b64 	%fd<5>;

	mov.u64 	%SPL, __local_depot0;
	ld.param.u64 	%rd35, [mamba3_scan_chunk_f32_param_4];
	ld.param.u64 	%rd36, [mamba3_scan_chunk_f32_param_5];
	ld.param.u64 	%rd37, [mamba3_scan_chunk_f32_param_13];
	ld.param.u64 	%rd38, [mamba3_scan_chunk_f32_param_14];
	ld.param.u32 	%r114, [mamba3_scan_chunk_f32_param_15];
	ld.param.u32 	%r106, [mamba3_scan_chunk_f32_param_16];
	ld.param.u32 	%r107, [mamba3_scan_chunk_f32_param_17];
	ld.param.u32 	%r108, [mamba3_scan_chunk_f32_param_18];
	ld.param.u32 	%r109, [mamba3_scan_chunk_f32_param_19];
	ld.param.u32 	%r110, [mamba3_scan_chunk_f32_param_20];
	ld.param.u32 	%r111, [mamba3_scan_chunk_f32_param_21];
	ld.param.f32 	%f39, [mamba3_scan_chunk_f32_param_22];
	cvta.to.global.u64 	%rd1, %rd36;
	cvta.to.global.u64 	%rd2, %rd35;
	cvta.to.global.u64 	%rd3, %rd38;
	cvta.to.global.u64 	%rd4, %rd37;
	add.u64 	%rd5, %SPL, 0;
	add.u64 	%rd6, %SPL, 0;
	add.u64 	%rd7, %SPL, 32;
	add.u64 	%rd8, %SPL, 288;
	add.u64 	%rd9, %SPL, 544;
	add.u64 	%rd10, %SPL, 800;
	mov.u32 	%r115, %ctaid.x;
	div.u32 	%r2, %r115, %r111;
	mul.lo.s32 	%r116, %r2, %r111;
	sub.s32 	%r1, %r115, %r116;
	div.u32 	%r3, %r2, %r107;
	setp.ge.u32 	%p2, %r3, %r114;
	@%p2 bra 	$L__BB0_55;
	mov.u32 	%r274, %tid.x;
	shl.b32 	%r5, %r1, 7;
	add.s32 	%r117, %r5, 128;
	min.u32 	%r6, %r117, %r106;
	setp.ge.u32 	%p3, %r274, %r108;
	@%p3 bra 	$L__BB0_55;
	ld.param.u32 	%r273, [mamba3_scan_chunk_f32_param_24];
	ld.param.u64 	%rd313, [mamba3_scan_chunk_f32_param_3];
	rem.u32 	%r7, %r2, %r107;
	cvta.to.global.u64 	%rd45, %rd313;
	mul.wide.u32 	%rd46, %r7, 4;
	add.s64 	%rd47, %rd45, %rd46;
	ld.global.nc.f32 	%f1, [%rd47];
	mul.lo.s32 	%r8, %r3, %r106;
	setp.ne.s32 	%p4, %r273, 0;
	setp.gt.u32 	%p5, %r110, 1;
	and.pred  	%p1, %p5, %p4;
	shr.u32 	%r118, %r110, 1;
	mad.lo.s32 	%r119, %r3, %r107, %r7;
	mad.lo.s32 	%r120, %r119, %r111, %r1;
	mul.lo.s32 	%r9, %r120, %r110;
	add.s32 	%r10, %r110, -1;
	and.b32  	%r11, %r110, 15;
	and.b32  	%r12, %r110, 7;
	add.s32 	%r13, %r118, -1;
	and.b32  	%r121, %r118, 7;
	add.s32 	%r14, %r121, -1;
	and.b32  	%r122, %r118, 3;
	add.s32 	%r15, %r122, -1;
	and.b32  	%r16, %r110, 3;
	and.b32  	%r17, %r110, -16;
	and.b32  	%r18, %r118, 2147483640;
	and.b32  	%r19, %r110, 14;
	and.b32  	%r20, %r110, 6;
	and.b32  	%r21, %r110, 2;
	and.b32  	%r22, %r110, -8;
	and.b32  	%r23, %r110, 1;
	div.u32 	%r123, %r107, %r109;
	div.u32 	%r24, %r7, %r123;
	not.pred 	%p35, %p1;
$L__BB0_3:
	setp.eq.s32 	%p6, %r110, 0;
	@%p6 bra 	$L__BB0_17;
	setp.lt.u32 	%p7, %r110, 16;
	mov.b32 	%r276, 0;
	@%p7 bra 	$L__BB0_7;
	and.b32  	%r125, %r110, -16;
	neg.s32 	%r278, %r125;
	add.s64 	%rd319, %rd7, 32;
	add.s64 	%rd318, %rd8, 32;
$L__BB0_6:
	.pragma "nounroll";
	mov.f32 	%f40, 0f00000000;
	st.local.v4.f32 	[%rd319+-32], {%f40, %f40, %f40, %f40};
	st.local.v4.f32 	[%rd318+-32], {%f40, %f40, %f40, %f40};
	st.local.v4.f32 	[%rd319+-16], {%f40, %f40, %f40, %f40};
	st.local.v4.f32 	[%rd318+-16], {%f40, %f40, %f40, %f40};
	st.local.v4.f32 	[%rd319], {%f40, %f40, %f40, %f40};
	st.local.v4.f32 	[%rd318], {%f40, %f40, %f40, %f40};
	st.local.v4.f32 	[%rd319+16], {%f40, %f40, %f40, %f40};
	st.local.v4.f32 	[%rd318+16], {%f40, %f40, %f40, %f40};
	add.s32 	%r278, %r278, 16;
	add.s64 	%rd319, %rd319, 64;
	add.s64 	%rd318, %rd318, 64;
	setp.eq.s32 	%p8, %r278, 0;
	mov.u32 	%r276, %r17;
	@%p8 bra 	$L__BB0_7;
	bra.uni 	$L__BB0_6;
$L__BB0_7:
	setp.eq.s32 	%p9, %r11, 0;
	@%p9 bra 	$L__BB0_17;
	add.s32 	%r126, %r11, -1;
	setp.lt.u32 	%p10, %r126, 7;
	@%p10 bra 	$L__BB0_10;
	mul.wide.u32 	%rd48, %r276, 4;
	add.s64 	%rd49, %rd7, %rd48;
	mov.b32 	%r127, 0;
	st.local.u32 	[%rd49], %r127;
	add.s64 	%rd50, %rd8, %rd48;
	st.local.u32 	[%rd50], %r127;
	st.local.u32 	[%rd49+4], %r127;
	st.local.u32 	[%rd50+4], %r127;
	st.local.u32 	[%rd49+8], %r127;
	st.local.u32 	[%rd50+8], %r127;
	st.local.u32 	[%rd49+12], %r127;
	st.local.u32 	[%rd50+12], %r127;
	st.local.u32 	[%rd49+16], %r127;
	st.local.u32 	[%rd50+16], %r127;
	st.local.u32 	[%rd49+20], %r127;
	st.local.u32 	[%rd50+20], %r127;
	st.local.u32 	[%rd49+24], %r127;
	st.local.u32 	[%rd50+24], %r127;
	st.local.u32 	[%rd49+28], %r127;
	st.local.u32 	[%rd50+28], %r127;
	add.s32 	%r276, %r276, 8;
$L__BB0_10:
	setp.eq.s32 	%p11, %r12, 0;
	@%p11 bra 	$L__BB0_17;
	add.s32 	%r128, %r12, -1;
	setp.lt.u32 	%p12, %r128, 3;
	@%p12 bra 	$L__BB0_13;
	mul.wide.u32 	%rd51, %r276, 4;
	add.s64 	%rd52, %rd7, %rd51;
	mov.b32 	%r129, 0;
	st.local.u32 	[%rd52], %r129;
	add.s64 	%rd53, %rd8, %rd51;
	st.local.u32 	[%rd53], %r129;
	st.local.u32 	[%rd52+4], %r129;
	st.local.u32 	[%rd53+4], %r129;
	st.local.u32 	[%rd52+8], %r129;
	st.local.u32 	[%rd53+8], %r129;
	st.local.u32 	[%rd52+12], %r129;
	st.local.u32 	[%rd53+12], %r129;
	add.s32 	%r276, %r276, 4;
$L__BB0_13:
	setp.eq.s32 	%p13, %r16, 0;
	@%p13 bra 	$L__BB0_17;
	setp.eq.s32 	%p14, %r16, 1;
	mul.wide.u32 	%rd54, %r276, 4;
	add.s64 	%rd13, %rd7, %rd54;
	mov.b32 	%r130, 0;
	st.local.u32 	[%rd13], %r130;
	add.s64 	%rd14, %rd8, %rd54;
	st.local.u32 	[%rd14], %r130;
	@%p14 bra 	$L__BB0_17;
	setp.eq.s32 	%p15, %r16, 2;
	mov.b32 	%r131, 0;
	st.local.u32 	[%rd13+4], %r131;
	st.local.u32 	[%rd14+4], %r131;
	@%p15 bra 	$L__BB0_17;
	mov.b32 	%r132, 0;
	st.local.u32 	[%rd13+8], %r132;
	st.local.u32 	[%rd14+8], %r132;
$L__BB0_17:
	setp.ge.u32 	%p16, %r5, %r6;
	@%p16 bra 	$L__BB0_42;
	ld.param.u64 	%rd312, [mamba3_scan_chunk_f32_param_2];
	cvta.to.global.u64 	%rd55, %rd312;
	add.s64 	%rd57, %rd55, %rd46;
	ld.global.nc.f32 	%f2, [%rd57];
	mov.u32 	%r279, %r5;
$L__BB0_19:
	ld.param.u32 	%r269, [mamba3_scan_chunk_f32_param_6];
	ld.param.u64 	%rd311, [mamba3_scan_chunk_f32_param_1];
	setp.eq.s32 	%p17, %r269, 0;
	mad.lo.s32 	%r133, %r8, %r107, %r7;
	mad.lo.s32 	%r35, %r279, %r107, %r133;
	cvta.to.global.u64 	%rd58, %rd311;
	mul.wide.u32 	%rd59, %r35, 4;
	add.s64 	%rd60, %rd58, %rd59;
	ld.global.nc.f32 	%f577, [%rd60];
	@%p17 bra 	$L__BB0_21;
	ld.param.u64 	%rd314, [mamba3_scan_chunk_f32_param_7];
	cvta.to.global.u64 	%rd61, %rd314;
	mul.wide.u32 	%rd62, %r7, 4;
	add.s64 	%rd63, %rd61, %rd62;
	ld.global.nc.f32 	%f41, [%rd63];
	add.f32 	%f577, %f577, %f41;
$L__BB0_21:
	ld.param.u32 	%r272, [mamba3_scan_chunk_f32_param_23];
	setp.eq.s32 	%p18, %r272, 0;
	setp.gt.f32 	%p19, %f577, 0f41A00000;
	or.pred  	%p20, %p18, %p19;
	mov.f32 	%f578, %f577;
	@%p20 bra 	$L__BB0_24;
	setp.lt.f32 	%p21, %f577, 0fC1A00000;
	mov.f32 	%f578, 0f00000000;
	@%p21 bra 	$L__BB0_24;
	fma.rn.f32 	%f43, %f577, 0f3BBB989D, 0f3F000000;
	cvt.sat.f32.f32 	%f44, %f43;
	mov.f32 	%f45, 0f4B400001;
	mov.f32 	%f46, 0f437C0000;
	fma.rm.f32 	%f47, %f44, %f46, %f45;
	add.f32 	%f48, %f47, 0fCB40007F;
	neg.f32 	%f49, %f48;
	fma.rn.f32 	%f50, %f577, 0f3FB8AA3B, %f49;
	fma.rn.f32 	%f51, %f577, 0f32A57060, %f50;
	mov.b32 	%r134, %f47;
	shl.b32 	%r135, %r134, 23;
	mov.b32 	%f52, %r135;
	ex2.approx.ftz.f32 	%f53, %f51;
	fma.rn.f32 	%f54, %f53, %f52, 0f3F800000;
	setp.lt.f32 	%p22, %f54, 0f00800000;
	mul.f32 	%f55, %f54, 0f4B000000;
	selp.f32 	%f56, %f55, %f54, %p22;
	selp.f32 	%f57, 0fC1B80000, 0f00000000, %p22;
	mov.b32 	%r136, %f56;
	add.s32 	%r137, %r136, -1059760811;
	and.b32  	%r138, %r137, -8388608;
	sub.s32 	%r139, %r136, %r138;
	mov.b32 	%f58, %r139;
	cvt.rn.f32.s32 	%f59, %r138;
	fma.rn.f32 	%f60, %f59, 0f34000000, %f57;
	add.f32 	%f61, %f58, 0fBF800000;
	fma.rn.f32 	%f62, %f61, 0fBE055027, 0f3E1039F6;
	fma.rn.f32 	%f63, %f62, %f61, 0fBDF8CDCC;
	fma.rn.f32 	%f64, %f63, %f61, 0f3E0F2955;
	fma.rn.f32 	%f65, %f64, %f61, 0fBE2AD8B9;
	fma.rn.f32 	%f66, %f65, %f61, 0f3E4CED0B;
	fma.rn.f32 	%f67, %f66, %f61, 0fBE7FFF22;
	fma.rn.f32 	%f68, %f67, %f61, 0f3EAAAA78;
	fma.rn.f32 	%f69, %f68, %f61, 0fBF000000;
	mul.f32 	%f70, %f61, %f69;
	fma.rn.f32 	%f71, %f70, %f61, %f61;
	fma.rn.f32 	%f72, %f60, 0f3F317218, %f71;
	setp.gt.u32 	%p23, %r136, 2139095039;
	fma.rn.f32 	%f73, %f56, 0f7F800000, 0f7F800000;
	selp.f32 	%f74, %f73, %f72, %p23;
	setp.eq.f32 	%p24, %f56, 0f00000000;
	selp.f32 	%f578, 0fFF800000, %f74, %p24;
$L__BB0_24:
	ld.param.u64 	%rd310, [mamba3_scan_chunk_f32_param_0];
	setp.eq.s32 	%p25, %r110, 0;
	mul.f32 	%f75, %f578, %f2;
	fma.rn.f32 	%f76, %f75, 0f3BBB989D, 0f3F000000;
	cvt.sat.f32.f32 	%f77, %f76;
	mov.f32 	%f78, 0f4B400001;
	mov.f32 	%f79, 0f437C0000;
	fma.rm.f32 	%f80, %f77, %f79, %f78;
	add.f32 	%f81, %f80, 0fCB40007F;
	neg.f32 	%f82, %f81;
	fma.rn.f32 	%f83, %f75, 0f3FB8AA3B, %f82;
	fma.rn.f32 	%f84, %f75, 0f32A57060, %f83;
	mov.b32 	%r140, %f80;
	shl.b32 	%r141, %r140, 23;
	mov.b32 	%f85, %r141;
	ex2.approx.ftz.f32 	%f86, %f84;
	mul.f32 	%f8, %f86, %f85;
	mul.f32 	%f9, %f39, %f578;
	mov.f32 	%f87, 0f3F800000;
	sub.f32 	%f88, %f87, %f39;
	mul.f32 	%f10, %f88, %f578;
	mad.lo.s32 	%r36, %r35, %r108, %r274;
	cvta.to.global.u64 	%rd64, %rd310;
	mul.wide.u32 	%rd65, %r36, 4;
	add.s64 	%rd66, %rd64, %rd65;
	ld.global.nc.f32 	%f11, [%rd66];
	@%p25 bra 	$L__BB0_38;
	setp.lt.u32 	%p26, %r110, 16;
	add.s32 	%r143, %r279, %r8;
	mad.lo.s32 	%r144, %r143, %r109, %r24;
	mul.lo.s32 	%r37, %r144, %r110;
	mov.b32 	%r282, 0;
	@%p26 bra 	$L__BB0_28;
	mov.b32 	%r280, 0;
$L__BB0_27:
	.pragma "nounroll";
	add.s32 	%r146, %r280, %r37;
	mul.wide.u32 	%rd67, %r146, 4;
	add.s64 	%rd68, %rd2, %rd67;
	ld.global.nc.f32 	%f89, [%rd68];
	mul.wide.u32 	%rd69, %r280, 4;
	add.s64 	%rd70, %rd9, %rd69;
	add.s64 	%rd71, %rd1, %rd67;
	ld.global.nc.f32 	%f90, [%rd71];
	add.s64 	%rd72, %rd10, %rd69;
	add.s32 	%r147, %r146, 1;
	mul.wide.u32 	%rd73, %r147, 4;
	add.s64 	%rd74, %rd2, %rd73;
	ld.global.nc.f32 	%f91, [%rd74];
	add.s64 	%rd75, %rd1, %rd73;
	ld.global.nc.f32 	%f92, [%rd75];
	add.s32 	%r148, %r146, 2;
	mul.wide.u32 	%rd76, %r148, 4;
	add.s64 	%rd77, %rd2, %rd76;
	ld.global.nc.f32 	%f93, [%rd77];
	add.s64 	%rd78, %rd1, %rd76;
	ld.global.nc.f32 	%f94, [%rd78];
	add.s32 	%r149, %r146, 3;
	mul.wide.u32 	%rd79, %r149, 4;
	add.s64 	%rd80, %rd2, %rd79;
	ld.global.nc.f32 	%f95, [%rd80];
	st.local.v4.f32 	[%rd70], {%f89, %f91, %f93, %f95};
	add.s64 	%rd81, %rd1, %rd79;
	ld.global.nc.f32 	%f96, [%rd81];
	st.local.v4.f32 	[%rd72], {%f90, %f92, %f94, %f96};
	add.s32 	%r150, %r146, 4;
	mul.wide.u32 	%rd82, %r150, 4;
	add.s64 	%rd83, %rd2, %rd82;
	ld.global.nc.f32 	%f97, [%rd83];
	add.s64 	%rd84, %rd1, %rd82;
	ld.global.nc.f32 	%f98, [%rd84];
	add.s32 	%r151, %r146, 5;
	mul.wide.u32 	%rd85, %r151, 4;
	add.s64 	%rd86, %rd2, %rd85;
	ld.global.nc.f32 	%f99, [%rd86];
	add.s64 	%rd87, %rd1, %rd85;
	ld.global.nc.f32 	%f100, [%rd87];
	add.s32 	%r152, %r146, 6;
	mul.wide.u32 	%rd88, %r152, 4;
	add.s64 	%rd89, %rd2, %rd88;
	ld.global.nc.f32 	%f101, [%rd89];
	add.s64 	%rd90, %rd1, %rd88;
	ld.global.nc.f32 	%f102, [%rd90];
	add.s32 	%r153, %r146, 7;
	mul.wide.u32 	%rd91, %r153, 4;
	add.s64 	%rd92, %rd2, %rd91;
	ld.global.nc.f32 	%f103, [%rd92];
	st.local.v4.f32 	[%rd70+16], {%f97, %f99, %f101, %f103};
	add.s64 	%rd93, %rd1, %rd91;
	ld.global.nc.f32 	%f104, [%rd93];
	st.local.v4.f32 	[%rd72+16], {%f98, %f100, %f102, %f104};
	add.s32 	%r154, %r146, 8;
	mul.wide.u32 	%rd94, %r154, 4;
	add.s64 	%rd95, %rd2, %rd94;
	ld.global.nc.f32 	%f105, [%rd95];
	add.s64 	%rd96, %rd1, %rd94;
	ld.global.nc.f32 	%f106, [%rd96];
	add.s32 	%r155, %r146, 9;
	mul.wide.u32 	%rd97, %r155, 4;
	add.s64 	%rd98, %rd2, %rd97;
	ld.global.nc.f32 	%f107, [%rd98];
	add.s64 	%rd99, %rd1, %rd97;
	ld.global.nc.f32 	%f108, [%rd99];
	add.s32 	%r156, %r146, 10;
	mul.wide.u32 	%rd100, %r156, 4;
	add.s64 	%rd101, %rd2, %rd100;
	ld.global.nc.f32 	%f109, [%rd101];
	add.s64 	%rd102, %rd1, %rd100;
	ld.global.nc.f32 	%f110, [%rd102];
	add.s32 	%r157, %r146, 11;
	mul.wide.u32 	%rd103, %r157, 4;
	add.s64 	%rd104, %rd2, %rd103;
	ld.global.nc.f32 	%f111, [%rd104];
	st.local.v4.f32 	[%rd70+32], {%f105, %f107, %f109, %f111};
	add.s64 	%rd105, %rd1, %rd103;
	ld.global.nc.f32 	%f112, [%rd105];
	st.local.v4.f32 	[%rd72+32], {%f106, %f108, %f110, %f112};
	add.s32 	%r158, %r146, 12;
	mul.wide.u32 	%rd106, %r158, 4;
	add.s64 	%rd107, %rd2, %rd106;
	ld.global.nc.f32 	%f113, [%rd107];
	add.s64 	%rd108, %rd1, %rd106;
	ld.global.nc.f32 	%f114, [%rd108];
	add.s32 	%r159, %r146, 13;
	mul.wide.u32 	%rd109, %r159, 4;
	add.s64 	%rd110, %rd2, %rd109;
	ld.global.nc.f32 	%f115, [%rd110];
	add.s64 	%rd111, %rd1, %rd109;
	ld.global.nc.f32 	%f116, [%rd111];
	add.s32 	%r160, %r146, 14;
	mul.wide.u32 	%rd112, %r160, 4;
	add.s64 	%rd113, %rd2, %rd112;
	ld.global.nc.f32 	%f117, [%rd113];
	add.s64 	%rd114, %rd1, %rd112;
	ld.global.nc.f32 	%f118, [%rd114];
	add.s32 	%r161, %r146, 15;
	mul.wide.u32 	%rd115, %r161, 4;
	add.s64 	%rd116, %rd2, %rd115;
	ld.global.nc.f32 	%f119, [%rd116];
	st.local.v4.f32 	[%rd70+48], {%f113, %f115, %f117, %f119};
	add.s64 	%rd117, %rd1, %rd115;
	ld.global.nc.f32 	%f120, [%rd117];
	st.local.v4.f32 	[%rd72+48], {%f114, %f116, %f118, %f120};
	add.s32 	%r280, %r280, 16;
	setp.ne.s32 	%p27, %r280, %r17;
	mov.u32 	%r282, %r17;
	@%p27 bra 	$L__BB0_27;
$L__BB0_28:
	setp.eq.s32 	%p28, %r11, 0;
	@%p28 bra 	$L__BB0_38;
	add.s32 	%r162, %r11, -1;
	setp.lt.u32 	%p29, %r162, 7;
	@%p29 bra 	$L__BB0_31;
	add.s32 	%r163, %r282, %r37;
	mul.wide.u32 	%rd118, %r163, 4;
	add.s64 	%rd119, %rd2, %rd118;
	ld.global.nc.f32 	%f121, [%rd119];
	mul.wide.u32 	%rd120, %r282, 4;
	add.s64 	%rd121, %rd9, %rd120;
	st.local.f32 	[%rd121], %f121;
	add.s64 	%rd122, %rd1, %rd118;
	ld.global.nc.f32 	%f122, [%rd122];
	add.s64 	%rd123, %rd10, %rd120;
	st.local.f32 	[%rd123], %f122;
	add.s32 	%r164, %r163, 1;
	mul.wide.u32 	%rd124, %r164, 4;
	add.s64 	%rd125, %rd2, %rd124;
	ld.global.nc.f32 	%f123, [%rd125];
	st.local.f32 	[%rd121+4], %f123;
	add.s64 	%rd126, %rd1, %rd124;
	ld.global.nc.f32 	%f124, [%rd126];
	st.local.f32 	[%rd123+4], %f124;
	add.s32 	%r165, %r163, 2;
	mul.wide.u32 	%rd127, %r165, 4;
	add.s64 	%rd128, %rd2, %rd127;
	ld.global.nc.f32 	%f125, [%rd128];
	st.local.f32 	[%rd121+8], %f125;
	add.s64 	%rd129, %rd1, %rd127;
	ld.global.nc.f32 	%f126, [%rd129];
	st.local.f32 	[%rd123+8], %f126;
	add.s32 	%r166, %r163, 3;
	mul.wide.u32 	%rd130, %r166, 4;
	add.s64 	%rd131, %rd2, %rd130;
	ld.global.nc.f32 	%f127, [%rd131];
	st.local.f32 	[%rd121+12], %f127;
	add.s64 	%rd132, %rd1, %rd130;
	ld.global.nc.f32 	%f128, [%rd132];
	st.local.f32 	[%rd123+12], %f128;
	add.s32 	%r167, %r163, 4;
	mul.wide.u32 	%rd133, %r167, 4;
	add.s64 	%rd134, %rd2, %rd133;
	ld.global.nc.f32 	%f129, [%rd134];
	st.local.f32 	[%rd121+16], %f129;
	add.s64 	%rd135, %rd1, %rd133;
	ld.global.nc.f32 	%f130, [%rd135];
	st.local.f32 	[%rd123+16], %f130;
	add.s32 	%r168, %r163, 5;
	mul.wide.u32 	%rd136, %r168, 4;
	add.s64 	%rd137, %rd2, %rd136;
	ld.global.nc.f32 	%f131, [%rd137];
	st.local.f32 	[%rd121+20], %f131;
	add.s64 	%rd138, %rd1, %rd136;
	ld.global.nc.f32 	%f132, [%rd138];
	st.local.f32 	[%rd123+20], %f132;
	add.s32 	%r169, %r163, 6;
	mul.wide.u32 	%rd139, %r169, 4;
	add.s64 	%rd140, %rd2, %rd139;
	ld.global.nc.f32 	%f133, [%rd140];
	st.local.f32 	[%rd121+24], %f133;
	add.s64 	%rd141, %rd1, %rd139;
	ld.global.nc.f32 	%f134, [%rd141];
	st.local.f32 	[%rd123+24], %f134;
	add.s32 	%r170, %r163, 7;
	mul.wide.u32 	%rd142, %r170, 4;
	add.s64 	%rd143, %rd2, %rd142;
	ld.global.nc.f32 	%f135, [%rd143];
	st.local.f32 	[%rd121+28], %f135;
	add.s64 	%rd144, %rd1, %rd142;
	ld.global.nc.f32 	%f136, [%rd144];
	st.local.f32 	[%rd123+28], %f136;
	add.s32 	%r282, %r282, 8;
$L__BB0_31:
	setp.eq.s32 	%p30, %r12, 0;
	@%p30 bra 	$L__BB0_38;
	add.s32 	%r171, %r12, -1;
	setp.lt.u32 	%p31, %r171, 3;
	@%p31 bra 	$L__BB0_34;
	add.s32 	%r172, %r282, %r37;
	mul.wide.u32 	%rd145, %r172, 4;
	add.s64 	%rd146, %rd2, %rd145;
	ld.global.nc.f32 	%f137, [%rd146];
	mul.wide.u32 	%rd147, %r282, 4;
	add.s64 	%rd148, %rd9, %rd147;
	st.local.f32 	[%rd148], %f137;
	add.s64 	%rd149, %rd1, %rd145;
	ld.global.nc.f32 	%f138, [%rd149];
	add.s64 	%rd150, %rd10, %rd147;
	st.local.f32 	[%rd150], %f138;
	add.s32 	%r173, %r172, 1;
	mul.wide.u32 	%rd151, %r173, 4;
	add.s64 	%rd152, %rd2, %rd151;
	ld.global.nc.f32 	%f139, [%rd152];
	st.local.f32 	[%rd148+4], %f139;
	add.s64 	%rd153, %rd1, %rd151;
	ld.global.nc.f32 	%f140, [%rd153];
	st.local.f32 	[%rd150+4], %f140;
	add.s32 	%r174, %r172, 2;
	mul.wide.u32 	%rd154, %r174, 4;
	add.s64 	%rd155, %rd2, %rd154;
	ld.global.nc.f32 	%f141, [%rd155];
	st.local.f32 	[%rd148+8], %f141;
	add.s64 	%rd156, %rd1, %rd154;
	ld.global.nc.f32 	%f142, [%rd156];
	st.local.f32 	[%rd150+8], %f142;
	add.s32 	%r175, %r172, 3;
	mul.wide.u32 	%rd157, %r175, 4;
	add.s64 	%rd158, %rd2, %rd157;
	ld.global.nc.f32 	%f143, [%rd158];
	st.local.f32 	[%rd148+12], %f143;
	add.s64 	%rd159, %rd1, %rd157;
	ld.global.nc.f32 	%f144, [%rd159];
	st.local.f32 	[%rd150+12], %f144;
	add.s32 	%r282, %r282, 4;
$L__BB0_34:
	setp.eq.s32 	%p32, %r16, 0;
	@%p32 bra 	$L__BB0_38;
	setp.eq.s32 	%p33, %r16, 1;
	add.s32 	%r45, %r282, %r37;
	mul.wide.u32 	%rd160, %r45, 4;
	add.s64 	%rd161, %rd2, %rd160;
	ld.global.nc.f32 	%f145, [%rd161];
	mul.wide.u32 	%rd162, %r282, 4;
	add.s64 	%rd19, %rd9, %rd162;
	st.local.f32 	[%rd19], %f145;
	add.s64 	%rd163, %rd1, %rd160;
	ld.global.nc.f32 	%f146, [%rd163];
	add.s64 	%rd20, %rd10, %rd162;
	st.local.f32 	[%rd20], %f146;
	@%p33 bra 	$L__BB0_38;
	setp.eq.s32 	%p34, %r16, 2;
	add.s32 	%r176, %r45, 1;
	mul.wide.u32 	%rd164, %r176, 4;
	add.s64 	%rd165, %rd2, %rd164;
	ld.global.nc.f32 	%f147, [%rd165];
	st.local.f32 	[%rd19+4], %f147;
	add.s64 	%rd166, %rd1, %rd164;
	ld.global.nc.f32 	%f148, [%rd166];
	st.local.f32 	[%rd20+4], %f148;
	@%p34 bra 	$L__BB0_38;
	add.s32 	%r177, %r45, 2;
	mul.wide.u32 	%rd167, %r177, 4;
	add.s64 	%rd168, %rd2, %rd167;
	ld.global.nc.f32 	%f149, [%rd168];
	st.local.f32 	[%rd19+8], %f149;
	add.s64 	%rd169, %rd1, %rd167;
	ld.global.nc.f32 	%f150, [%rd169];
	st.local.f32 	[%rd20+8], %f150;
$L__BB0_38:
	@%p35 bra 	$L__BB0_92;
	mul.f32 	%f12, %f1, %f578;
	mul.f32 	%f151, %f12, 0f3F22F983;
	cvt.rni.s32.f32 	%r291, %f151;
	cvt.rn.f32.s32 	%f152, %r291;
	fma.rn.f32 	%f153, %f152, 0fBFC90FDA, %f12;
	fma.rn.f32 	%f154, %f152, 0fB3A22168, %f153;
	fma.rn.f32 	%f580, %f152, 0fA7C234C5, %f154;
	abs.f32 	%f14, %f12;
	setp.ltu.f32 	%p36, %f14, 0f47CE4780;
	mov.u32 	%r287, %r291;
	mov.f32 	%f579, %f580;
	@%p36 bra 	$L__BB0_61;
	setp.neu.f32 	%p37, %f14, 0f7F800000;
	@%p37 bra 	$L__BB0_56;
	mov.f32 	%f157, 0f00000000;
	mul.rn.f32 	%f579, %f12, %f157;
	mov.b32 	%r287, 0;
	bra.uni 	$L__BB0_61;
$L__BB0_42:
	setp.eq.s32 	%p78, %r110, 0;
	@%p78 bra 	$L__BB0_54;
	setp.lt.u32 	%p79, %r10, 7;
	mov.b32 	%r306, 0;
	@%p79 bra 	$L__BB0_46;
	mov.b32 	%r304, 0;
$L__BB0_45:
	.pragma "nounroll";
	add.s32 	%r248, %r304, %r9;
	mad.lo.s32 	%r249, %r248, %r108, %r274;
	mul.wide.u32 	%rd253, %r304, 4;
	add.s64 	%rd254, %rd7, %rd253;
	ld.local.v4.f32 	{%f547, %f548, %f549, %f550}, [%rd254];
	mul.wide.u32 	%rd255, %r249, 4;
	add.s64 	%rd256, %rd4, %rd255;
	st.global.f32 	[%rd256], %f547;
	add.s64 	%rd257, %rd8, %rd253;
	ld.local.v4.f32 	{%f551, %f552, %f553, %f554}, [%rd257];
	add.s64 	%rd258, %rd3, %rd255;
	st.global.f32 	[%rd258], %f551;
	add.s32 	%r250, %r249, %r108;
	mul.wide.u32 	%rd259, %r250, 4;
	add.s64 	%rd260, %rd4, %rd259;
	st.global.f32 	[%rd260], %f548;
	add.s64 	%rd261, %rd3, %rd259;
	st.global.f32 	[%rd261], %f552;
	add.s32 	%r251, %r250, %r108;
	mul.wide.u32 	%rd262, %r251, 4;
	add.s64 	%rd263, %rd4, %rd262;
	st.global.f32 	[%rd263], %f549;
	add.s64 	%rd264, %rd3, %rd262;
	st.global.f32 	[%rd264], %f553;
	add.s32 	%r252, %r251, %r108;
	mul.wide.u32 	%rd265, %r252, 4;
	add.s64 	%rd266, %rd4, %rd265;
	st.global.f32 	[%rd266], %f550;
	add.s64 	%rd267, %rd3, %rd265;
	st.global.f32 	[%rd267], %f554;
	add.s32 	%r253, %r252, %r108;
	ld.local.v4.f32 	{%f555, %f556, %f557, %f558}, [%rd254+16];
	mul.wide.u32 	%rd268, %r253, 4;
	add.s64 	%rd269, %rd4, %rd268;
	st.global.f32 	[%rd269], %f555;
	ld.local.v4.f32 	{%f559, %f560, %f561, %f562}, [%rd257+16];
	add.s64 	%rd270, %rd3, %rd268;
	st.global.f32 	[%rd270], %f559;
	add.s32 	%r254, %r253, %r108;
	mul.wide.u32 	%rd271, %r254, 4;
	add.s64 	%rd272, %rd4, %rd271;
	st.global.f32 	[%rd272], %f556;
	add.s64 	%rd273, %rd3, %rd271;
	st.global.f32 	[%rd273], %f560;
	add.s32 	%r255, %r254, %r108;
	mul.wide.u32 	%rd274, %r255, 4;
	add.s64 	%rd275, %rd4, %rd274;
	st.global.f32 	[%rd275], %f557;
	add.s64 	%rd276, %rd3, %rd274;
	st.global.f32 	[%rd276], %f561;
	add.s32 	%r256, %r255, %r108;
	mul.wide.u32 	%rd277, %r256, 4;
	add.s64 	%rd278, %rd4, %rd277;
	st.global.f32 	[%rd278], %f558;
	add.s64 	%rd279, %rd3, %rd277;
	st.global.f32 	[%rd279], %f562;
	add.s32 	%r304, %r304, 8;
	setp.ne.s32 	%p80, %r304, %r22;
	mov.u32 	%r306, %r22;
	@%p80 bra 	$L__BB0_45;
$L__BB0_46:
	setp.eq.s32 	%p81, %r12, 0;
	@%p81 bra 	$L__BB0_54;
	add.s32 	%r257, %r12, -1;
	setp.lt.u32 	%p82, %r257, 3;
	@%p82 bra 	$L__BB0_49;
	add.s32 	%r258, %r306, %r9;
	mad.lo.s32 	%r259, %r258, %r108, %r274;
	mul.wide.u32 	%rd280, %r306, 4;
	add.s64 	%rd281, %rd7, %rd280;
	ld.local.f32 	%f563, [%rd281];
	mul.wide.u32 	%rd282, %r259, 4;
	add.s64 	%rd283, %rd4, %rd282;
	st.global.f32 	[%rd283], %f563;
	add.s64 	%rd284, %rd8, %rd280;
	ld.local.f32 	%f564, [%rd284];
	add.s64 	%rd285, %rd3, %rd282;
	st.global.f32 	[%rd285], %f564;
	add.s32 	%r260, %r259, %r108;
	ld.local.f32 	%f565, [%rd281+4];
	mul.wide.u32 	%rd286, %r260, 4;
	add.s64 	%rd287, %rd4, %rd286;
	st.global.f32 	[%rd287], %f565;
	ld.local.f32 	%f566, [%rd284+4];
	add.s64 	%rd288, %rd3, %rd286;
	st.global.f32 	[%rd288], %f566;
	add.s32 	%r261, %r260, %r108;
	ld.local.f32 	%f567, [%rd281+8];
	mul.wide.u32 	%rd289, %r261, 4;
	add.s64 	%rd290, %rd4, %rd289;
	st.global.f32 	[%rd290], %f567;
	ld.local.f32 	%f568, [%rd284+8];
	add.s64 	%rd291, %rd3, %rd289;
	st.global.f32 	[%rd291], %f568;
	add.s32 	%r262, %r261, %r108;
	ld.local.f32 	%f569, [%rd281+12];
	mul.wide.u32 	%rd292, %r262, 4;
	add.s64 	%rd293, %rd4, %rd292;
	st.global.f32 	[%rd293], %f569;
	ld.local.f32 	%f570, [%rd284+12];
	add.s64 	%rd294, %rd3, %rd292;
	st.global.f32 	[%rd294], %f570;
	add.s32 	%r306, %r306, 4;
$L__BB0_49:
	setp.eq.s32 	%p83, %r16, 0;
	@%p83 bra 	$L__BB0_54;
	setp.eq.s32 	%p84, %r16, 1;
	@%p84 bra 	$L__BB0_52;
	add.s32 	%r263, %r306, %r9;
	mad.lo.s32 	%r264, %r263, %r108, %r274;
	mul.wide.u32 	%rd295, %r306, 4;
	add.s64 	%rd296, %rd7, %rd295;
	ld.local.f32 	%f571, [%rd296];
	mul.wide.u32 	%rd297, %r264, 4;
	add.s64 	%rd298, %rd4, %rd297;
	st.global.f32 	[%rd298], %f571;
	add.s64 	%rd299, %rd8, %rd295;
	ld.local.f32 	%f572, [%rd299];
	add.s64 	%rd300, %rd3, %rd297;
	st.global.f32 	[%rd300], %f572;
	add.s32 	%r265, %r264, %r108;
	ld.local.f32 	%f573, [%rd296+4];
	mul.wide.u32 	%rd301, %r265, 4;
	add.s64 	%rd302, %rd4, %rd301;
	st.global.f32 	[%rd302], %f573;
	ld.local.f32 	%f574, [%rd299+4];
	add.s64 	%rd303, %rd3, %rd301;
	st.global.f32 	[%rd303], %f574;
	add.s32 	%r306, %r306, 2;
$L__BB0_52:
	setp.eq.s32 	%p85, %r23, 0;
	@%p85 bra 	$L__BB0_54;
	add.s32 	%r266, %r306, %r9;
	mad.lo.s32 	%r267, %r266, %r108, %r274;
	mul.wide.u32 	%rd304, %r306, 4;
	add.s64 	%rd305, %rd7, %rd304;
	ld.local.f32 	%f575, [%rd305];
	mul.wide.u32 	%rd306, %r267, 4;
	add.s64 	%rd307, %rd4, %rd306;
	st.global.f32 	[%rd307], %f575;
	add.s64 	%rd308, %rd8, %rd304;
	ld.local.f32 	%f576, [%rd308];
	add.s64 	%rd309, %rd3, %rd306;
	st.global.f32 	[%rd309], %f576;
$L__BB0_54:
	mov.u32 	%r268, %ntid.x;
	add.s32 	%r274, %r274, %r268;
	setp.lt.u32 	%p86, %r274, %r108;
	@%p86 bra 	$L__BB0_3;
$L__BB0_55:
	ret;
$L__BB0_56:
	mov.b32 	%r47, %f12;
	shl.b32 	%r179, %r47, 8;
	or.b32  	%r48, %r179, -2147483648;
	mov.b64 	%rd320, 0;
	mov.b32 	%r284, 0;
$L__BB0_57:
	.pragma "nounroll";
	mul.wide.u32 	%rd171, %r284, 4;
	mov.u64 	%rd172, __cudart_i2opi_f;
	add.s64 	%rd173, %rd172, %rd171;
	ld.global.nc.u32 	%r180, [%rd173];
	mad.wide.u32 	%rd174, %r180, %r48, %rd320;
	shr.u64 	%rd320, %rd174, 32;
	add.s64 	%rd175, %rd6, %rd171;
	st.local.u32 	[%rd175], %rd174;
	add.s32 	%r284, %r284, 1;
	setp.ne.s32 	%p38, %r284, 6;
	@%p38 bra 	$L__BB0_57;
	shr.u32 	%r181, %r47, 23;
	st.local.u32 	[%rd6+24], %rd320;
	and.b32  	%r51, %r181, 31;
	and.b32  	%r182, %r181, 224;
	add.s32 	%r183, %r182, -128;
	shr.u32 	%r184, %r183, 5;
	mul.wide.u32 	%rd176, %r184, 4;
	sub.s64 	%rd23, %rd6, %rd176;
	ld.local.u32 	%r285, [%rd23+24];
	ld.local.u32 	%r286, [%rd23+20];
	setp.eq.s32 	%p39, %r51, 0;
	@%p39 bra 	$L__BB0_60;
	shf.l.wrap.b32 	%r285, %r286, %r285, %r51;
	ld.local.u32 	%r185, [%rd23+16];
	shf.l.wrap.b32 	%r286, %r185, %r286, %r51;
$L__BB0_60:
	shr.u32 	%r186, %r285, 30;
	shf.l.wrap.b32 	%r187, %r286, %r285, 2;
	shl.b32 	%r188, %r286, 2;
	shr.u32 	%r189, %r187, 31;
	add.s32 	%r190, %r189, %r186;
	neg.s32 	%r191, %r190;
	setp.lt.s32 	%p40, %r47, 0;
	selp.b32 	%r287, %r191, %r190, %p40;
	xor.b32  	%r192, %r187, %r47;
	shr.s32 	%r193, %r187, 31;
	xor.b32  	%r194, %r193, %r187;
	xor.b32  	%r195, %r193, %r188;
	cvt.u64.u32 	%rd177, %r194;
	shl.b64 	%rd178, %rd177, 32;
	cvt.u64.u32 	%rd179, %r195;
	or.b64  	%rd180, %rd178, %rd179;
	cvt.rn.f64.s64 	%fd1, %rd180;
	mul.f64 	%fd2, %fd1, 0d3BF921FB54442D19;
	cvt.rn.f32.f64 	%f155, %fd2;
	neg.f32 	%f156, %f155;
	setp.lt.s32 	%p41, %r192, 0;
	selp.f32 	%f579, %f156, %f155, %p41;
$L__BB0_61:
	setp.ltu.f32 	%p42, %f14, 0f47CE4780;
	add.s32 	%r197, %r287, 1;
	mul.rn.f32 	%f158, %f579, %f579;
	and.b32  	%r198, %r287, 1;
	setp.eq.b32 	%p43, %r198, 1;
	selp.f32 	%f159, %f579, 0f3F800000, %p43;
	fma.rn.f32 	%f160, %f158, %f159, 0f00000000;
	fma.rn.f32 	%f161, %f158, 0f37CBAC00, 0fBAB607ED;
	selp.f32 	%f162, 0fB94D4153, %f161, %p43;
	selp.f32 	%f163, 0f3C0885E4, 0f3D2AAABB, %p43;
	fma.rn.f32 	%f164, %f162, %f158, %f163;
	selp.f32 	%f165, 0fBE2AAAA8, 0fBEFFFFFF, %p43;
	fma.rn.f32 	%f166, %f164, %f158, %f165;
	fma.rn.f32 	%f167, %f166, %f160, %f159;
	and.b32  	%r199, %r197, 2;
	setp.eq.s32 	%p44, %r199, 0;
	mov.f32 	%f168, 0f00000000;
	sub.f32 	%f169, %f168, %f167;
	selp.f32 	%f18, %f167, %f169, %p44;
	@%p42 bra 	$L__BB0_69;
	setp.neu.f32 	%p45, %f14, 0f7F800000;
	@%p45 bra 	$L__BB0_64;
	mov.f32 	%f172, 0f00000000;
	mul.rn.f32 	%f580, %f12, %f172;
	mov.b32 	%r291, 0;
	bra.uni 	$L__BB0_69;
$L__BB0_64:
	mov.b32 	%r60, %f12;
	shl.b32 	%r201, %r60, 8;
	or.b32  	%r61, %r201, -2147483648;
	mov.b64 	%rd321, 0;
	mov.b32 	%r288, 0;
$L__BB0_65:
	.pragma "nounroll";
	mul.wide.u32 	%rd182, %r288, 4;
	mov.u64 	%rd183, __cudart_i2opi_f;
	add.s64 	%rd184, %rd183, %rd182;
	ld.global.nc.u32 	%r202, [%rd184];
	mad.wide.u32 	%rd185, %r202, %r61, %rd321;
	shr.u64 	%rd321, %rd185, 32;
	add.s64 	%rd186, %rd5, %rd182;
	st.local.u32 	[%rd186], %rd185;
	add.s32 	%r288, %r288, 1;
	setp.ne.s32 	%p46, %r288, 6;
	@%p46 bra 	$L__BB0_65;
	shr.u32 	%r203, %r60, 23;
	st.local.u32 	[%rd5+24], %rd321;
	and.b32  	%r64, %r203, 31;
	and.b32  	%r204, %r203, 224;
	add.s32 	%r205, %r204, -128;
	shr.u32 	%r206, %r205, 5;
	mul.wide.u32 	%rd187, %r206, 4;
	sub.s64 	%rd26, %rd5, %rd187;
	ld.local.u32 	%r289, [%rd26+24];
	ld.local.u32 	%r290, [%rd26+20];
	setp.eq.s32 	%p47, %r64, 0;
	@%p47 bra 	$L__BB0_68;
	shf.l.wrap.b32 	%r289, %r290, %r289, %r64;
	ld.local.u32 	%r207, [%rd26+16];
	shf.l.wrap.b32 	%r290, %r207, %r290, %r64;
$L__BB0_68:
	shr.u32 	%r208, %r289, 30;
	shf.l.wrap.b32 	%r209, %r290, %r289, 2;
	shl.b32 	%r210, %r290, 2;
	shr.u32 	%r211, %r209, 31;
	add.s32 	%r212, %r211, %r208;
	neg.s32 	%r213, %r212;
	setp.lt.s32 	%p48, %r60, 0;
	selp.b32 	%r291, %r213, %r212, %p48;
	xor.b32  	%r214, %r209, %r60;
	shr.s32 	%r215, %r209, 31;
	xor.b32  	%r216, %r215, %r209;
	xor.b32  	%r217, %r215, %r210;
	cvt.u64.u32 	%rd188, %r216;
	shl.b64 	%rd189, %rd188, 32;
	cvt.u64.u32 	%rd190, %r217;
	or.b64  	%rd191, %rd189, %rd190;
	cvt.rn.f64.s64 	%fd3, %rd191;
	mul.f64 	%fd4, %fd3, 0d3BF921FB54442D19;
	cvt.rn.f32.f64 	%f170, %fd4;
	neg.f32 	%f171, %f170;
	setp.lt.s32 	%p49, %r214, 0;
	selp.f32 	%f580, %f171, %f170, %p49;
$L__BB0_69:
	setp.lt.u32 	%p50, %r110, 2;
	mul.rn.f32 	%f173, %f580, %f580;
	and.b32  	%r219, %r291, 1;
	setp.eq.b32 	%p51, %r219, 1;
	selp.f32 	%f174, 0f3F800000, %f580, %p51;
	fma.rn.f32 	%f175, %f173, %f174, 0f00000000;
	fma.rn.f32 	%f176, %f173, 0f37CBAC00, 0fBAB607ED;
	selp.f32 	%f177, %f176, 0fB94D4153, %p51;
	selp.f32 	%f178, 0f3D2AAABB, 0f3C0885E4, %p51;
	fma.rn.f32 	%f179, %f177, %f173, %f178;
	selp.f32 	%f180, 0fBEFFFFFF, 0fBE2AAAA8, %p51;
	fma.rn.f32 	%f181, %f179, %f173, %f180;
	fma.rn.f32 	%f182, %f181, %f175, %f174;
	and.b32  	%r220, %r291, 2;
	setp.eq.s32 	%p52, %r220, 0;
	mov.f32 	%f183, 0f00000000;
	sub.f32 	%f184, %f183, %f182;
	selp.f32 	%f22, %f182, %f184, %p52;
	@%p50 bra 	$L__BB0_92;
	setp.lt.u32 	%p53, %r13, 7;
	mov.b32 	%r293, 0;
	@%p53 bra 	$L__BB0_73;
	mov.b32 	%r295, 0;
$L__BB0_72:
	.pragma "nounroll";
	shl.b32 	%r223, %r295, 1;
	mul.wide.u32 	%rd192, %r223, 4;
	add.s64 	%rd193, %rd9, %rd192;
	ld.local.v4.f32 	{%f185, %f186, %f187, %f188}, [%rd193];
	mul.f32 	%f189, %f18, %f185;
	mul.f32 	%f190, %f22, %f186;
	sub.f32 	%f191, %f189, %f190;
	mul.f32 	%f192, %f18, %f186;
	fma.rn.f32 	%f193, %f22, %f185, %f192;
	mul.f32 	%f194, %f18, %f187;
	mul.f32 	%f195, %f22, %f188;
	sub.f32 	%f196, %f194, %f195;
	mul.f32 	%f197, %f18, %f188;
	fma.rn.f32 	%f198, %f22, %f187, %f197;
	st.local.v4.f32 	[%rd193], {%f191, %f193, %f196, %f198};
	ld.local.v4.f32 	{%f199, %f200, %f201, %f202}, [%rd193+16];
	mul.f32 	%f203, %f18, %f199;
	mul.f32 	%f204, %f22, %f200;
	sub.f32 	%f205, %f203, %f204;
	mul.f32 	%f206, %f18, %f200;
	fma.rn.f32 	%f207, %f22, %f199, %f206;
	mul.f32 	%f208, %f18, %f201;
	mul.f32 	%f209, %f22, %f202;
	sub.f32 	%f210, %f208, %f209;
	mul.f32 	%f211, %f18, %f202;
	fma.rn.f32 	%f212, %f22, %f201, %f211;
	st.local.v4.f32 	[%rd193+16], {%f205, %f207, %f210, %f212};
	ld.local.v4.f32 	{%f213, %f214, %f215, %f216}, [%rd193+32];
	mul.f32 	%f217, %f18, %f213;
	mul.f32 	%f218, %f22, %f214;
	sub.f32 	%f219, %f217, %f218;
	mul.f32 	%f220, %f18, %f214;
	fma.rn.f32 	%f221, %f22, %f213, %f220;
	mul.f32 	%f222, %f18, %f215;
	mul.f32 	%f223, %f22, %f216;
	sub.f32 	%f224, %f222, %f223;
	mul.f32 	%f225, %f18, %f216;
	fma.rn.f32 	%f226, %f22, %f215, %f225;
	st.local.v4.f32 	[%rd193+32], {%f219, %f221, %f224, %f226};
	ld.local.v4.f32 	{%f227, %f228, %f229, %f230}, [%rd193+48];
	mul.f32 	%f231, %f18, %f227;
	mul.f32 	%f232, %f22, %f228;
	sub.f32 	%f233, %f231, %f232;
	mul.f32 	%f234, %f18, %f228;
	fma.rn.f32 	%f235, %f22, %f227, %f234;
	mul.f32 	%f236, %f18, %f229;
	mul.f32 	%f237, %f22, %f230;
	sub.f32 	%f238, %f236, %f237;
	mul.f32 	%f239, %f18, %f230;
	fma.rn.f32 	%f240, %f22, %f229, %f239;
	st.local.v4.f32 	[%rd193+48], {%f233, %f235, %f238, %f240};
	add.s32 	%r295, %r295, 8;
	setp.eq.s32 	%p54, %r295, %r18;
	mov.u32 	%r293, %r18;
	@%p54 bra 	$L__BB0_73;
	bra.uni 	$L__BB0_72;
$L__BB0_73:
	setp.eq.s32 	%p55, %r19, 0;
	@%p55 bra 	$L__BB0_81;
	setp.lt.u32 	%p56, %r14, 3;
	@%p56 bra 	$L__BB0_76;
	shl.b32 	%r224, %r293, 1;
	mul.wide.u32 	%rd194, %r224, 4;
	add.s64 	%rd195, %rd9, %rd194;
	ld.local.v2.f32 	{%f241, %f242}, [%rd195];
	mul.f32 	%f243, %f18, %f241;
	mul.f32 	%f244, %f22, %f242;
	sub.f32 	%f245, %f243, %f244;
	mul.f32 	%f246, %f18, %f242;
	fma.rn.f32 	%f247, %f22, %f241, %f246;
	st.local.v2.f32 	[%rd195], {%f245, %f247};
	add.s32 	%r225, %r224, 2;
	mul.wide.u32 	%rd196, %r225, 4;
	add.s64 	%rd197, %rd9, %rd196;
	ld.local.v2.f32 	{%f248, %f249}, [%rd197];
	mul.f32 	%f250, %f18, %f248;
	mul.f32 	%f251, %f22, %f249;
	sub.f32 	%f252, %f250, %f251;
	mul.f32 	%f253, %f18, %f249;
	fma.rn.f32 	%f254, %f22, %f248, %f253;
	st.local.v2.f32 	[%rd197], {%f252, %f254};
	add.s32 	%r226, %r224, 4;
	mul.wide.u32 	%rd198, %r226, 4;
	add.s64 	%rd199, %rd9, %rd198;
	ld.local.v2.f32 	{%f255, %f256}, [%rd199];
	mul.f32 	%f257, %f18, %f255;
	mul.f32 	%f258, %f22, %f256;
	sub.f32 	%f259, %f257, %f258;
	mul.f32 	%f260, %f18, %f256;
	fma.rn.f32 	%f261, %f22, %f255, %f260;
	st.local.v2.f32 	[%rd199], {%f259, %f261};
	add.s32 	%r227, %r224, 6;
	mul.wide.u32 	%rd200, %r227, 4;
	add.s64 	%rd201, %rd9, %rd200;
	ld.local.v2.f32 	{%f262, %f263}, [%rd201];
	mul.f32 	%f264, %f18, %f262;
	mul.f32 	%f265, %f22, %f263;
	sub.f32 	%f266, %f264, %f265;
	mul.f32 	%f267, %f18, %f263;
	fma.rn.f32 	%f268, %f22, %f262, %f267;
	st.local.v2.f32 	[%rd201], {%f266, %f268};
	sub.s32 	%r293, %r226, %r293;
$L__BB0_76:
	setp.eq.s32 	%p57, %r20, 0;
	@%p57 bra 	$L__BB0_81;
	setp.eq.s32 	%p58, %r15, 0;
	@%p58 bra 	$L__BB0_79;
	shl.b32 	%r228, %r293, 1;
	mul.wide.u32 	%rd202, %r228, 4;
	add.s64 	%rd203, %rd9, %rd202;
	ld.local.v2.f32 	{%f269, %f270}, [%rd203];
	mul.f32 	%f271, %f18, %f269;
	mul.f32 	%f272, %f22, %f270;
	sub.f32 	%f273, %f271, %f272;
	mul.f32 	%f274, %f18, %f270;
	fma.rn.f32 	%f275, %f22, %f269, %f274;
	st.local.v2.f32 	[%rd203], {%f273, %f275};
	add.s32 	%r229, %r228, 2;
	mul.wide.u32 	%rd204, %r229, 4;
	add.s64 	%rd205, %rd9, %rd204;
	ld.local.v2.f32 	{%f276, %f277}, [%rd205];
	mul.f32 	%f278, %f18, %f276;
	mul.f32 	%f279, %f22, %f277;
	sub.f32 	%f280, %f278, %f279;
	mul.f32 	%f281, %f18, %f277;
	fma.rn.f32 	%f282, %f22, %f276, %f281;
	st.local.v2.f32 	[%rd205], {%f280, %f282};
	sub.s32 	%r293, %r229, %r293;
$L__BB0_79:
	setp.eq.s32 	%p59, %r21, 0;
	@%p59 bra 	$L__BB0_81;
	shl.b32 	%r230, %r293, 1;
	mul.wide.u32 	%rd206, %r230, 4;
	add.s64 	%rd207, %rd9, %rd206;
	ld.local.v2.f32 	{%f283, %f284}, [%rd207];
	mul.f32 	%f285, %f18, %f283;
	mul.f32 	%f286, %f22, %f284;
	sub.f32 	%f287, %f285, %f286;
	mul.f32 	%f288, %f18, %f284;
	fma.rn.f32 	%f289, %f22, %f283, %f288;
	st.local.v2.f32 	[%rd207], {%f287, %f289};
$L__BB0_81:
	setp.lt.u32 	%p60, %r13, 7;
	mov.b32 	%r298, 0;
	@%p60 bra 	$L__BB0_84;
	mov.b32 	%r296, 0;
$L__BB0_83:
	.pragma "nounroll";
	shl.b32 	%r233, %r296, 1;
	mul.wide.u32 	%rd208, %r233, 4;
	add.s64 	%rd209, %rd10, %rd208;
	ld.local.v4.f32 	{%f290, %f291, %f292, %f293}, [%rd209];
	mul.f32 	%f294, %f18, %f290;
	mul.f32 	%f295, %f22, %f291;
	sub.f32 	%f296, %f294, %f295;
	mul.f32 	%f297, %f18, %f291;
	fma.rn.f32 	%f298, %f22, %f290, %f297;
	mul.f32 	%f299, %f18, %f292;
	mul.f32 	%f300, %f22, %f293;
	sub.f32 	%f301, %f299, %f300;
	mul.f32 	%f302, %f18, %f293;
	fma.rn.f32 	%f303, %f22, %f292, %f302;
	st.local.v4.f32 	[%rd209], {%f296, %f298, %f301, %f303};
	ld.local.v4.f32 	{%f304, %f305, %f306, %f307}, [%rd209+16];
	mul.f32 	%f308, %f18, %f304;
	mul.f32 	%f309, %f22, %f305;
	sub.f32 	%f310, %f308, %f309;
	mul.f32 	%f311, %f18, %f305;
	fma.rn.f32 	%f312, %f22, %f304, %f311;
	mul.f32 	%f313, %f18, %f306;
	mul.f32 	%f314, %f22, %f307;
	sub.f32 	%f315, %f313, %f314;
	mul.f32 	%f316, %f18, %f307;
	fma.rn.f32 	%f317, %f22, %f306, %f316;
	st.local.v4.f32 	[%rd209+16], {%f310, %f312, %f315, %f317};
	ld.local.v4.f32 	{%f318, %f319, %f320, %f321}, [%rd209+32];
	mul.f32 	%f322, %f18, %f318;
	mul.f32 	%f323, %f22, %f319;
	sub.f32 	%f324, %f322, %f323;
	mul.f32 	%f325, %f18, %f319;
	fma.rn.f32 	%f326, %f22, %f318, %f325;
	mul.f32 	%f327, %f18, %f320;
	mul.f32 	%f328, %f22, %f321;
	sub.f32 	%f329, %f327, %f328;
	mul.f32 	%f330, %f18, %f321;
	fma.rn.f32 	%f331, %f22, %f320, %f330;
	st.local.v4.f32 	[%rd209+32], {%f324, %f326, %f329, %f331};
	ld.local.v4.f32 	{%f332, %f333, %f334, %f335}, [%rd209+48];
	mul.f32 	%f336, %f18, %f332;
	mul.f32 	%f337, %f22, %f333;
	sub.f32 	%f338, %f336, %f337;
	mul.f32 	%f339, %f18, %f333;
	fma.rn.f32 	%f340, %f22, %f332, %f339;
	mul.f32 	%f341, %f18, %f334;
	mul.f32 	%f342, %f22, %f335;
	sub.f32 	%f343, %f341, %f342;
	mul.f32 	%f344, %f18, %f335;
	fma.rn.f32 	%f345, %f22, %f334, %f344;
	st.local.v4.f32 	[%rd209+48], {%f338, %f340, %f343, %f345};
	add.s32 	%r296, %r296, 8;
	setp.ne.s32 	%p61, %r296, %r18;
	mov.u32 	%r298, %r18;
	@%p61 bra 	$L__BB0_83;
$L__BB0_84:
	setp.eq.s32 	%p62, %r19, 0;
	@%p62 bra 	$L__BB0_92;
	setp.lt.u32 	%p63, %r14, 3;
	@%p63 bra 	$L__BB0_87;
	shl.b32 	%r234, %r298, 1;
	mul.wide.u32 	%rd210, %r234, 4;
	add.s64 	%rd211, %rd10, %rd210;
	ld.local.v2.f32 	{%f346, %f347}, [%rd211];
	mul.f32 	%f348, %f18, %f346;
	mul.f32 	%f349, %f22, %f347;
	sub.f32 	%f350, %f348, %f349;
	mul.f32 	%f351, %f18, %f347;
	fma.rn.f32 	%f352, %f22, %f346, %f351;
	st.local.v2.f32 	[%rd211], {%f350, %f352};
	add.s32 	%r235, %r234, 2;
	mul.wide.u32 	%rd212, %r235, 4;
	add.s64 	%rd213, %rd10, %rd212;
	ld.local.v2.f32 	{%f353, %f354}, [%rd213];
	mul.f32 	%f355, %f18, %f353;
	mul.f32 	%f356, %f22, %f354;
	sub.f32 	%f357, %f355, %f356;
	mul.f32 	%f358, %f18, %f354;
	fma.rn.f32 	%f359, %f22, %f353, %f358;
	st.local.v2.f32 	[%rd213], {%f357, %f359};
	add.s32 	%r236, %r234, 4;
	mul.wide.u32 	%rd214, %r236, 4;
	add.s64 	%rd215, %rd10, %rd214;
	ld.local.v2.f32 	{%f360, %f361}, [%rd215];
	mul.f32 	%f362, %f18, %f360;
	mul.f32 	%f363, %f22, %f361;
	sub.f32 	%f364, %f362, %f363;
	mul.f32 	%f365, %f18, %f361;
	fma.rn.f32 	%f366, %f22, %f360, %f365;
	st.local.v2.f32 	[%rd215], {%f364, %f366};
	add.s32 	%r237, %r234, 6;
	mul.wide.u32 	%rd216, %r237, 4;
	add.s64 	%rd217, %rd10, %rd216;
	ld.local.v2.f32 	{%f367, %f368}, [%rd217];
	mul.f32 	%f369, %f18, %f367;
	mul.f32 	%f370, %f22, %f368;
	sub.f32 	%f371, %f369, %f370;
	mul.f32 	%f372, %f18, %f368;
	fma.rn.f32 	%f373, %f22, %f367, %f372;
	st.local.v2.f32 	[%rd217], {%f371, %f373};
	sub.s32 	%r298, %r236, %r298;
$L__BB0_87:
	setp.eq.s32 	%p64, %r20, 0;
	@%p64 bra 	$L__BB0_92;
	setp.eq.s32 	%p65, %r15, 0;
	@%p65 bra 	$L__BB0_90;
	shl.b32 	%r238, %r298, 1;
	mul.wide.u32 	%rd218, %r238, 4;
	add.s64 	%rd219, %rd10, %rd218;
	ld.local.v2.f32 	{%f374, %f375}, [%rd219];
	mul.f32 	%f376, %f18, %f374;
	mul.f32 	%f377, %f22, %f375;
	sub.f32 	%f378, %f376, %f377;
	mul.f32 	%f379, %f18, %f375;
	fma.rn.f32 	%f380, %f22, %f374, %f379;
	st.local.v2.f32 	[%rd219], {%f378, %f380};
	add.s32 	%r239, %r238, 2;
	mul.wide.u32 	%rd220, %r239, 4;
	add.s64 	%rd221, %rd10, %rd220;
	ld.local.v2.f32 	{%f381, %f382}, [%rd221];
	mul.f32 	%f383, %f18, %f381;
	mul.f32 	%f384, %f22, %f382;
	sub.f32 	%f385, %f383, %f384;
	mul.f32 	%f386, %f18, %f382;
	fma.rn.f32 	%f387, %f22, %f381, %f386;
	st.local.v2.f32 	[%rd221], {%f385, %f387};
	sub.s32 	%r298, %r239, %r298;
$L__BB0_90:
	setp.eq.s32 	%p66, %r21, 0;
	@%p66 bra 	$L__BB0_92;
	shl.b32 	%r240, %r298, 1;
	mul.wide.u32 	%rd222, %r240, 4;
	add.s64 	%rd223, %rd10, %rd222;
	ld.local.v2.f32 	{%f388, %f389}, [%rd223];
	mul.f32 	%f390, %f18, %f388;
	mul.f32 	%f391, %f22, %f389;
	sub.f32 	%f392, %f390, %f391;
	mul.f32 	%f393, %f18, %f389;
	fma.rn.f32 	%f394, %f22, %f388, %f393;
	st.local.v2.f32 	[%rd223], {%f392, %f394};
$L__BB0_92:
	setp.eq.s32 	%p67, %r110, 0;
	mov.f32 	%f588, 0f00000000;
	@%p67 bra 	$L__BB0_104;
	setp.lt.u32 	%p68, %r10, 7;
	mov.f32 	%f588, 0f00000000;
	mov.b32 	%r302, 0;
	@%p68 bra 	$L__BB0_96;
	mov.f32 	%f588, 0f00000000;
	mov.b32 	%r300, 0;
$L__BB0_95:
	.pragma "nounroll";
	mul.wide.u32 	%rd224, %r300, 4;
	add.s64 	%rd225, %rd9, %rd224;
	ld.local.v4.f32 	{%f399, %f400, %f401, %f402}, [%rd225];
	mul.f32 	%f403, %f11, %f399;
	add.s64 	%rd226, %rd7, %rd224;
	ld.local.v4.f32 	{%f404, %f405, %f406, %f407}, [%rd226];
	mul.f32 	%f408, %f9, %f403;
	fma.rn.f32 	%f409, %f8, %f404, %f408;
	add.s64 	%rd227, %rd8, %rd224;
	ld.local.v4.f32 	{%f410, %f411, %f412, %f413}, [%rd227];
	fma.rn.f32 	%f414, %f10, %f410, %f409;
	add.s64 	%rd228, %rd10, %rd224;
	ld.local.v4.f32 	{%f415, %f416, %f417, %f418}, [%rd228];
	fma.rn.f32 	%f419, %f414, %f415, %f588;
	mul.f32 	%f420, %f11, %f400;
	mul.f32 	%f421, %f9, %f420;
	fma.rn.f32 	%f422, %f8, %f405, %f421;
	fma.rn.f32 	%f423, %f10, %f411, %f422;
	fma.rn.f32 	%f424, %f423, %f416, %f419;
	mul.f32 	%f425, %f11, %f401;
	mul.f32 	%f426, %f9, %f425;
	fma.rn.f32 	%f427, %f8, %f406, %f426;
	fma.rn.f32 	%f428, %f10, %f412, %f427;
	fma.rn.f32 	%f429, %f428, %f417, %f424;
	mul.f32 	%f430, %f11, %f402;
	mul.f32 	%f431, %f9, %f430;
	fma.rn.f32 	%f432, %f8, %f407, %f431;
	fma.rn.f32 	%f433, %f10, %f413, %f432;
	st.local.v4.f32 	[%rd226], {%f414, %f423, %f428, %f433};
	st.local.v4.f32 	[%rd227], {%f403, %f420, %f425, %f430};
	fma.rn.f32 	%f434, %f433, %f418, %f429;
	ld.local.v4.f32 	{%f435, %f436, %f437, %f438}, [%rd225+16];
	mul.f32 	%f439, %f11, %f435;
	ld.local.v4.f32 	{%f440, %f441, %f442, %f443}, [%rd226+16];
	mul.f32 	%f444, %f9, %f439;
	fma.rn.f32 	%f445, %f8, %f440, %f444;
	ld.local.v4.f32 	{%f446, %f447, %f448, %f449}, [%rd227+16];
	fma.rn.f32 	%f450, %f10, %f446, %f445;
	ld.local.v4.f32 	{%f451, %f452, %f453, %f454}, [%rd228+16];
	fma.rn.f32 	%f455, %f450, %f451, %f434;
	mul.f32 	%f456, %f11, %f436;
	mul.f32 	%f457, %f9, %f456;
	fma.rn.f32 	%f458, %f8, %f441, %f457;
	fma.rn.f32 	%f459, %f10, %f447, %f458;
	fma.rn.f32 	%f460, %f459, %f452, %f455;
	mul.f32 	%f461, %f11, %f437;
	mul.f32 	%f462, %f9, %f461;
	fma.rn.f32 	%f463, %f8, %f442, %f462;
	fma.rn.f32 	%f464, %f10, %f448, %f463;
	fma.rn.f32 	%f465, %f464, %f453, %f460;
	mul.f32 	%f466, %f11, %f438;
	mul.f32 	%f467, %f9, %f466;
	fma.rn.f32 	%f468, %f8, %f443, %f467;
	fma.rn.f32 	%f469, %f10, %f449, %f468;
	st.local.v4.f32 	[%rd226+16], {%f450, %f459, %f464, %f469};
	st.local.v4.f32 	[%rd227+16], {%f439, %f456, %f461, %f466};
	fma.rn.f32 	%f588, %f469, %f454, %f465;
	add.s32 	%r300, %r300, 8;
	setp.ne.s32 	%p69, %r300, %r22;
	mov.u32 	%r302, %r22;
	@%p69 bra 	$L__BB0_95;
$L__BB0_96:
	setp.eq.s32 	%p70, %r12, 0;
	@%p70 bra 	$L__BB0_104;
	add.s32 	%r243, %r12, -1;
	setp.lt.u32 	%p71, %r243, 3;
	@%p71 bra 	$L__BB0_99;
	mul.wide.u32 	%rd229, %r302, 4;
	add.s64 	%rd230, %rd9, %rd229;
	ld.local.f32 	%f471, [%rd230];
	mul.f32 	%f472, %f11, %f471;
	add.s64 	%rd231, %rd7, %rd229;
	ld.local.f32 	%f473, [%rd231];
	mul.f32 	%f474, %f9, %f472;
	fma.rn.f32 	%f475, %f8, %f473, %f474;
	add.s64 	%rd232, %rd8, %rd229;
	ld.local.f32 	%f476, [%rd232];
	fma.rn.f32 	%f477, %f10, %f476, %f475;
	st.local.f32 	[%rd231], %f477;
	st.local.f32 	[%rd232], %f472;
	add.s64 	%rd233, %rd10, %rd229;
	ld.local.f32 	%f478, [%rd233];
	fma.rn.f32 	%f479, %f477, %f478, %f588;
	ld.local.f32 	%f480, [%rd230+4];
	mul.f32 	%f481, %f11, %f480;
	ld.local.f32 	%f482, [%rd231+4];
	mul.f32 	%f483, %f9, %f481;
	fma.rn.f32 	%f484, %f8, %f482, %f483;
	ld.local.f32 	%f485, [%rd232+4];
	fma.rn.f32 	%f486, %f10, %f485, %f484;
	st.local.f32 	[%rd231+4], %f486;
	st.local.f32 	[%rd232+4], %f481;
	ld.local.f32 	%f487, [%rd233+4];
	fma.rn.f32 	%f488, %f486, %f487, %f479;
	ld.local.f32 	%f489, [%rd230+8];
	mul.f32 	%f490, %f11, %f489;
	ld.local.f32 	%f491, [%rd231+8];
	mul.f32 	%f492, %f9, %f490;
	fma.rn.f32 	%f493, %f8, %f491, %f492;
	ld.local.f32 	%f494, [%rd232+8];
	fma.rn.f32 	%f495, %f10, %f494, %f493;
	st.local.f32 	[%rd231+8], %f495;
	st.local.f32 	[%rd232+8], %f490;
	ld.local.f32 	%f496, [%rd233+8];
	fma.rn.f32 	%f497, %f495, %f496, %f488;
	ld.local.f32 	%f498, [%rd230+12];
	mul.f32 	%f499, %f11, %f498;
	ld.local.f32 	%f500, [%rd231+12];
	mul.f32 	%f501, %f9, %f499;
	fma.rn.f32 	%f502, %f8, %f500, %f501;
	ld.local.f32 	%f503, [%rd232+12];
	fma.rn.f32 	%f504, %f10, %f503, %f502;
	st.local.f32 	[%rd231+12], %f504;
	st.local.f32 	[%rd232+12], %f499;
	ld.local.f32 	%f505, [%rd233+12];
	fma.rn.f32 	%f588, %f504, %f505, %f497;
	add.s32 	%r302, %r302, 4;
$L__BB0_99:
	setp.eq.s32 	%p72, %r16, 0;
	@%p72 bra 	$L__BB0_104;
	setp.eq.s32 	%p73, %r16, 1;
	@%p73 bra 	$L__BB0_102;
	mul.wide.u32 	%rd234, %r302, 4;
	add.s64 	%rd235, %rd9, %rd234;
	ld.local.f32 	%f507, [%rd235];
	mul.f32 	%f508, %f11, %f507;
	add.s64 	%rd236, %rd7, %rd234;
	ld.local.f32 	%f509, [%rd236];
	mul.f32 	%f510, %f9, %f508;
	fma.rn.f32 	%f511, %f8, %f509, %f510;
	add.s64 	%rd237, %rd8, %rd234;
	ld.local.f32 	%f512, [%rd237];
	fma.rn.f32 	%f513, %f10, %f512, %f511;
	st.local.f32 	[%rd236], %f513;
	st.local.f32 	[%rd237], %f508;
	add.s64 	%rd238, %rd10, %rd234;
	ld.local.f32 	%f514, [%rd238];
	fma.rn.f32 	%f515, %f513, %f514, %f588;
	ld.local.f32 	%f516, [%rd235+4];
	mul.f32 	%f517, %f11, %f516;
	ld.local.f32 	%f518, [%rd236+4];
	mul.f32 	%f519, %f9, %f517;
	fma.rn.f32 	%f520, %f8, %f518, %f519;
	ld.local.f32 	%f521, [%rd237+4];
	fma.rn.f32 	%f522, %f10, %f521, %f520;
	st.local.f32 	[%rd236+4], %f522;
	st.local.f32 	[%rd237+4], %f517;
	ld.local.f32 	%f523, [%rd238+4];
	fma.rn.f32 	%f588, %f522, %f523, %f515;
	add.s32 	%r302, %r302, 2;
$L__BB0_102:
	setp.eq.s32 	%p74, %r23, 0;
	@%p74 bra 	$L__BB0_104;
	mul.wide.u32 	%rd239, %r302, 4;
	add.s64 	%rd240, %rd9, %rd239;
	ld.local.f32 	%f524, [%rd240];
	mul.f32 	%f525, %f11, %f524;
	add.s64 	%rd241, %rd7, %rd239;
	ld.local.f32 	%f526, [%rd241];
	mul.f32 	%f527, %f9, %f525;
	fma.rn.f32 	%f528, %f8, %f526, %f527;
	add.s64 	%rd242, %rd8, %rd239;
	ld.local.f32 	%f529, [%rd242];
	fma.rn.f32 	%f530, %f10, %f529, %f528;
	st.local.f32 	[%rd241], %f530;
	st.local.f32 	[%rd242], %f525;
	add.s64 	%rd243, %rd10, %rd239;
	ld.local.f32 	%f531, [%rd243];
	fma.rn.f32 	%f588, %f530, %f531, %f588;
$L__BB0_104:
	ld.param.u32 	%r271, [mamba3_scan_chunk_f32_param_10];
	setp.eq.s32 	%p75, %r271, 0;
	@%p75 bra 	$L__BB0_106;
	ld.param.u64 	%rd316, [mamba3_scan_chunk_f32_param_11];
	cvta.to.global.u64 	%rd244, %rd316;
	mul.wide.u32 	%rd245, %r7, 4;
	add.s64 	%rd246, %rd244, %rd245;
	ld.global.nc.f32 	%f532, [%rd246];
	fma.rn.f32 	%f588, %f11, %f532, %f588;
$L__BB0_106:
	ld.param.u32 	%r270, [mamba3_scan_chunk_f32_param_8];
	setp.eq.s32 	%p76, %r270, 0;
	@%p76 bra 	$L__BB0_108;
	ld.param.u64 	%rd315, [mamba3_scan_chunk_f32_param_9];
	cvta.to.global.u64 	%rd247, %rd315;
	mul.wide.u32 	%rd248, %r36, 4;
	add.s64 	%rd249, %rd247, %rd248;
	ld.global.nc.f32 	%f533, [%rd249];
	fma.rn.f32 	%f534, %f533, 0fBBBB989D, 0f3F000000;
	cvt.sat.f32.f32 	%f535, %f534;
	mov.f32 	%f536, 0f4B400001;
	mov.f32 	%f537, 0f437C0000;
	fma.rm.f32 	%f538, %f535, %f537, %f536;
	add.f32 	%f539, %f538, 0fCB40007F;
	neg.f32 	%f540, %f539;
	fma.rn.f32 	%f541, %f533, 0fBFB8AA3B, %f540;
	fma.rn.f32 	%f542, %f533, 0fB2A57060, %f541;
	mov.b32 	%r244, %f538;
	shl.b32 	%r245, %r244, 23;
	mov.b32 	%f543, %r245;
	ex2.approx.ftz.f32 	%f544, %f542;
	fma.rn.f32 	%f545, %f544, %f543, 0f3F800000;
	div.rn.f32 	%f546, %f533, %f545;
	mul.f32 	%f588, %f588, %f546;
$L__BB0_108:
	ld.param.u64 	%rd317, [mamba3_scan_chunk_f32_param_12];
	cvta.to.global.u64 	%rd250, %rd317;
	mul.wide.u32 	%rd251, %r36, 4;
	add.s64 	%rd252, %rd250, %rd251;
	st.global.f32 	[%rd252], %f588;
	add.s32 	%r279, %r279, 1;
	setp.lt.u32 	%p77, %r279, %r6;
	@%p77 bra 	$L__BB0_19;
	bra.uni 	$L__BB0_42;

}
	// .globl	mamba3_scan_prefix_f32
.visible .entry mamba3_scan_prefix_f32(
	.param .u64 .ptr .align 1 mamba3_scan_prefix_f32_param_0,
	.param .u64 .ptr .align 1 mamba3_scan_prefix_f32_param_1,
	.param .u64 .ptr .align 1 mamba3_scan_prefix_f32_param_2,
	.param .u64 .ptr .align 1 mamba3_scan_prefix_f32_param_3,
	.param .u32 mamba3_scan_prefix_f32_param_4,
	.param .u64 .ptr .align 1 mamba3_scan_prefix_f32_param_5,
	.param .u32 mamba3_scan_prefix_f32_param_6,
	.param .u32 mamba3_scan_prefix_f32_param_7,
	.param .u32 mamba3_scan_prefix_f32_param_8,
	.param .u32 mamba3_scan_prefix_f32_param_9,
	.param .u32 mamba3_scan_prefix_f32_param_10,
	.param .f32 mamba3_scan_prefix_f32_param_11,
	.param .u32 mamba3_scan_prefix_f32_param_12
)
{
	.reg .pred 	%p<15>;
	.reg .b32 	%r<40>;
	.reg .b32 	%f<59>;
	.reg .b64 	%rd<18>;

	ld.param.u64 	%rd5, [mamba3_scan_prefix_f32_param_0];
	ld.param.u64 	%rd6, [mamba3_scan_prefix_f32_param_2];
	ld.param.u64 	%rd7, [mamba3_scan_prefix_f32_param_3];
	ld.param.u32 	%r13, [mamba3_scan_prefix_f32_param_4];
	ld.param.u64 	%rd8, [mamba3_scan_prefix_f32_param_5];
	ld.param.u32 	%r19, [mamba3_scan_prefix_f32_param_6];
	ld.param.u32 	%r14, [mamba3_scan_prefix_f32_param_7];
	ld.param.u32 	%r15, [mamba3_scan_prefix_f32_param_8];
	ld.param.u32 	%r16, [mamba3_scan_prefix_f32_param_9];
	ld.param.u32 	%r17, [mamba3_scan_prefix_f32_param_10];
	ld.param.u32 	%r18, [mamba3_scan_prefix_f32_param_12];
	mov.u32 	%r20, %ctaid.x;
	div.u32 	%r2, %r20, %r15;
	mul.lo.s32 	%r21, %r2, %r15;
	sub.s32 	%r1, %r20, %r21;
	setp.ge.u32 	%p1, %r2, %r19;
	@%p1 bra 	$L__BB1_13;
	mov.u32 	%r3, %tid.x;
	setp.lt.u32 	%p2, %r17, 2;
	@%p2 bra 	$L__BB1_13;
	cvta.to.global.u64 	%rd1, %rd5;
	mul.lo.s32 	%r4, %r2, %r14;
	cvta.to.global.u64 	%rd9, %rd8;
	mul.wide.u32 	%rd10, %r1, 4;
	add.s64 	%rd2, %rd9, %rd10;
	cvta.to.global.u64 	%rd11, %rd6;
	add.s64 	%rd3, %rd11, %rd10;
	mad.lo.s32 	%r23, %r2, %r15, %r1;
	mul.lo.s32 	%r24, %r17, %r16;
	mul.lo.s32 	%r5, %r24, %r23;
	mov.u32 	%r6, %ntid.x;
	cvta.to.global.u64 	%rd4, %rd7;
	mov.b32 	%r38, 1;
$L__BB1_3:
	shl.b32 	%r8, %r38, 7;
	setp.ge.u32 	%p3, %r8, %r14;
	@%p3 bra 	$L__BB1_13;
	setp.eq.s32 	%p4, %r13, 0;
	add.s32 	%r25, %r8, %r4;
	mad.lo.s32 	%r26, %r25, %r15, %r1;
	mul.wide.u32 	%rd12, %r26, 4;
	add.s64 	%rd13, %rd4, %rd12;
	ld.global.nc.f32 	%f57, [%rd13];
	@%p4 bra 	$L__BB1_6;
	ld.global.nc.f32 	%f8, [%rd2];
	add.f32 	%f57, %f57, %f8;
$L__BB1_6:
	setp.eq.s32 	%p5, %r18, 0;
	setp.gt.f32 	%p6, %f57, 0f41A00000;
	or.pred  	%p7, %p5, %p6;
	mov.f32 	%f58, %f57;
	@%p7 bra 	$L__BB1_9;
	setp.lt.f32 	%p8, %f57, 0fC1A00000;
	mov.f32 	%f58, 0f00000000;
	@%p8 bra 	$L__BB1_9;
	fma.rn.f32 	%f10, %f57, 0f3BBB989D, 0f3F000000;
	cvt.sat.f32.f32 	%f11, %f10;
	mov.f32 	%f12, 0f4B400001;
	mov.f32 	%f13, 0f437C0000;
	fma.rm.f32 	%f14, %f11, %f13, %f12;
	add.f32 	%f15, %f14, 0fCB40007F;
	neg.f32 	%f16, %f15;
	fma.rn.f32 	%f17, %f57, 0f3FB8AA3B, %f16;
	fma.rn.f32 	%f18, %f57, 0f32A57060, %f17;
	mov.b32 	%r27, %f14;
	shl.b32 	%r28, %r27, 23;
	mov.b32 	%f19, %r28;
	ex2.approx.ftz.f32 	%f20, %f18;
	fma.rn.f32 	%f21, %f20, %f19, 0f3F800000;
	setp.lt.f32 	%p9, %f21, 0f00800000;
	mul.f32 	%f22, %f21, 0f4B000000;
	selp.f32 	%f23, %f22, %f21, %p9;
	selp.f32 	%f24, 0fC1B80000, 0f00000000, %p9;
	mov.b32 	%r29, %f23;
	add.s32 	%r30, %r29, -1059760811;
	and.b32  	%r31, %r30, -8388608;
	sub.s32 	%r32, %r29, %r31;
	mov.b32 	%f25, %r32;
	cvt.rn.f32.s32 	%f26, %r31;
	fma.rn.f32 	%f27, %f26, 0f34000000, %f24;
	add.f32 	%f28, %f25, 0fBF800000;
	fma.rn.f32 	%f29, %f28, 0fBE055027, 0f3E1039F6;
	fma.rn.f32 	%f30, %f29, %f28, 0fBDF8CDCC;
	fma.rn.f32 	%f31, %f30, %f28, 0f3E0F2955;
	fma.rn.f32 	%f32, %f31, %f28, 0fBE2AD8B9;
	fma.rn.f32 	%f33, %f32, %f28, 0f3E4CED0B;
	fma.rn.f32 	%f34, %f33, %f28, 0fBE7FFF22;
	fma.rn.f32 	%f35, %f34, %f28, 0f3EAAAA78;
	fma.rn.f32 	%f36, %f35, %f28, 0fBF000000;
	mul.f32 	%f37, %f28, %f36;
	fma.rn.f32 	%f38, %f37, %f28, %f28;
	fma.rn.f32 	%f39, %f27, 0f3F317218, %f38;
	setp.gt.u32 	%p10, %r29, 2139095039;
	fma.rn.f32 	%f40, %f23, 0f7F800000, 0f7F800000;
	selp.f32 	%f41, %f40, %f39, %p10;
	setp.eq.f32 	%p11, %f23, 0f00000000;
	selp.f32 	%f58, 0fFF800000, %f41, %p11;
$L__BB1_9:
	setp.ge.u32 	%p12, %r3, %r16;
	ld.global.nc.f32 	%f42, [%rd3];
	mul.f32 	%f6, %f58, %f42;
	@%p12 bra 	$L__BB1_12;
	fma.rn.f32 	%f43, %f6, 0f3BBB989D, 0f3F000000;
	cvt.sat.f32.f32 	%f44, %f43;
	mov.f32 	%f45, 0f4B400001;
	mov.f32 	%f46, 0f437C0000;
	fma.rm.f32 	%f47, %f44, %f46, %f45;
	add.s32 	%r33, %r38, -1;
	mad.lo.s32 	%r9, %r33, %r16, %r5;
	add.f32 	%f48, %f47, 0fCB40007F;
	neg.f32 	%f49, %f48;
	fma.rn.f32 	%f50, %f6, 0f3FB8AA3B, %f49;
	fma.rn.f32 	%f51, %f6, 0f32A57060, %f50;
	ex2.approx.ftz.f32 	%f52, %f51;
	mov.b32 	%r34, %f47;
	shl.b32 	%r35, %r34, 23;
	mov.b32 	%f53, %r35;
	mul.f32 	%f7, %f52, %f53;
	mov.u32 	%r39, %r3;
$L__BB1_11:
	add.s32 	%r36, %r9, %r39;
	mul.wide.u32 	%rd14, %r36, 4;
	add.s64 	%rd15, %rd1, %rd14;
	ld.global.f32 	%f54, [%rd15];
	add.s32 	%r37, %r36, %r16;
	mul.wide.u32 	%rd16, %r37, 4;
	add.s64 	%rd17, %rd1, %rd16;
	ld.global.f32 	%f55, [%rd17];
	fma.rn.f32 	%f56, %f7, %f54, %f55;
	st.global.f32 	[%rd17], %f56;
	add.s32 	%r39, %r39, %r6;
	setp.lt.u32 	%p13, %r39, %r16;
	@%p13 bra 	$L__BB1_11;
$L__BB1_12:
	bar.sync 	0;
	add.s32 	%r38, %r38, 1;
	setp.ne.s32 	%p14, %r38, %r17;
	@%p14 bra 	$L__BB1_3;
$L__BB1_13:
	ret;

}


// ===== COMPILED SASS (sm_100) =====

	.target	sm_100

	.elftype	@"ET_EXEC"


//--------------------- .note.nv.tkinfo           --------------------------
	.section	.note.nv.tkinfo,"",@"SHT_NOTE"
	.sectionflags	@"SHF_NOTE_NV_TKINFO"
	.tkinfo
        /*0018*/ 	.word	0x00000002
        /*0030*/ 	.string	""
        /*0030*/ 	.string	"ptxas"
        /*0030*/ 	.string	"Cuda compilation tools, release 13.0, V13.0.88"
        /*0030*/ 	.string	"Build cuda_13.0.r13.0/compiler.36424714_0"
        /*0030*/ 	.string	"-arch sm_100 -m 64 "



//--------------------- .note.nv.cuinfo           --------------------------
	.section	.note.nv.cuinfo,"",@"SHT_NOTE"
	.sectionflags	@"SHF_NOTE_NV_CUINFO"
        /*0018*/ 	.short	0x0002
        /*001a*/ 	.short	0x0064
        /*001c*/ 	.short	0x0082
	.zero		2


//--------------------- .nv.info                  --------------------------
	.section	.nv.info,"",@"SHT_CUDA_INFO"
	.align	4


	//----- nvinfo : EIATTR_REGCOUNT
	.align		4
        /*0000*/ 	.byte	0x04, 0x2f
        /*0002*/ 	.short	(.L_2 - .L_1)
	.align		4
.L_1:
        /*0004*/ 	.word	index@(mamba3_scan_chunk_f32)
        /*0008*/ 	.word	0x00000030


	//----- nvinfo : EIATTR_FRAME_SIZE
	.align		4
.L_2:
        /*000c*/ 	.byte	0x04, 0x11
        /*000e*/ 	.short	(.L_4 - .L_3)
	.align		4
.L_3:
        /*0010*/ 	.word	index@($__internal_0_$__cuda_sm3x_div_rn_noftz_f32_slowpath)
        /*0014*/ 	.word	0x00000420


	//----- nvinfo : EIATTR_FRAME_SIZE
	.align		4
.L_4:
        /*0018*/ 	.byte	0x04, 0x11
        /*001a*/ 	.short	(.L_6 - .L_5)
	.align		4
.L_5:
        /*001c*/ 	.word	index@(mamba3_scan_chunk_f32)
        /*0020*/ 	.word	0x00000420


	//----- nvinfo : EIATTR_REGCOUNT
	.align		4
.L_6:
        /*0024*/ 	.byte	0x04, 0x2f
        /*0026*/ 	.short	(.L_8 - .L_7)
	.align		4
.L_7:
        /*0028*/ 	.word	index@(mamba3_scan_prefix_f32)
        /*002c*/ 	.word	0x00000016


	//----- nvinfo : EIATTR_FRAME_SIZE
	.align		4
.L_8:
        /*0030*/ 	.byte	0x04, 0x11
        /*0032*/ 	.short	(.L_10 - .L_9)
	.align		4
.L_9:
        /*0034*/ 	.word	index@(mamba3_scan_prefix_f32)
        /*0038*/ 	.word	0x00000000


	//----- nvinfo : EIATTR_MIN_STACK_SIZE
	.align		4
.L_10:
        /*003c*/ 	.byte	0x04, 0x12
        /*003e*/ 	.short	(.L_12 - .L_11)
	.align		4
.L_11:
        /*0040*/ 	.word	index@(mamba3_scan_prefix_f32)
        /*0044*/ 	.word	0x00000000


	//----- nvinfo : EIATTR_MIN_STACK_SIZE
	.align		4
.L_12:
        /*0048*/ 	.byte	0x04, 0x12
        /*004a*/ 	.short	(.L_14 - .L_13)
	.align		4
.L_13:
        /*004c*/ 	.word	index@(mamba3_scan_chunk_f32)
        /*0050*/ 	.word	0x00000420
.L_14:


//--------------------- .nv.compat                --------------------------
	.section	.nv.compat,"",@"SHT_CUDA_COMPAT_INFO"
	.align	4
        /*0000*/ 	.byte	0x02, 0x09, 0x00, 0x00, 0x02, 0x02, 0x01, 0x00, 0x02, 0x05, 0x05, 0x00, 0x03, 0x07, 0x01, 0x01
        /*0010*/ 	.byte	0x02, 0x03, 0x00, 0x00, 0x02, 0x06, 0x01, 0x00, 0x04, 0x0b, 0x08, 0x00, 0x01, 0x00, 0x00, 0x00
        /*0020*/ 	.byte	0x00, 0x00, 0x00, 0x00


//--------------------- .nv.info.mamba3_scan_prefix_f32 --------------------------
	.section	.nv.info.mamba3_scan_prefix_f32,"",@"SHT_CUDA_INFO"
	.sectionflags	@""
	.align	4


	//----- nvinfo : EIATTR_CUDA_API_VERSION
	.align		4
        /*0000*/ 	.byte	0x04, 0x37
        /*0002*/ 	.short	(.L_16 - .L_15)
.L_15:
        /*0004*/ 	.word	0x00000082


	//----- nvinfo : EIATTR_KPARAM_INFO
	.align		4
.L_16:
        /*0008*/ 	.byte	0x04, 0x17
        /*000a*/ 	.short	(.L_18 - .L_17)
.L_17:
        /*000c*/ 	.word	0x00000000
        /*0010*/ 	.short	0x000c
        /*0012*/ 	.short	0x0048
        /*0014*/ 	.byte	0x00, 0xf0, 0x11, 0x00


	//----- nvinfo : EIATTR_KPARAM_INFO
	.align		4
.L_18:
        /*0018*/ 	.byte	0x04, 0x17
        /*001a*/ 	.short	(.L_20 - .L_19)
.L_19:
        /*001c*/ 	.word	0x00000000
        /*0020*/ 	.short	0x000b
        /*0022*/ 	.short	0x0044
        /*0024*/ 	.byte	0x00, 0xf0, 0x11, 0x00


	//----- nvinfo : EIATTR_KPARAM_INFO
	.align		4
.L_20:
        /*0028*/ 	.byte	0x04, 0x17
        /*002a*/ 	.short	(.L_22 - .L_21)
.L_21:
        /*002c*/ 	.word	0x00000000
        /*0030*/ 	.short	0x000a
        /*0032*/ 	.short	0x0040
        /*0034*/ 	.byte	0x00, 0xf0, 0x11, 0x00


	//----- nvinfo : EIATTR_KPARAM_INFO
	.align		4
.L_22:
        /*0038*/ 	.byte	0x04, 0x17
        /*003a*/ 	.short	(.L_24 - .L_23)
.L_23:
        /*003c*/ 	.word	0x00000000
        /*0040*/ 	.short	0x0009
        /*0042*/ 	.short	0x003c
        /*0044*/ 	.byte	0x00, 0xf0, 0x11, 0x00


	//----- nvinfo : EIATTR_KPARAM_INFO
	.align		4
.L_24:
        /*0048*/ 	.byte	0x04, 0x17
        /*004a*/ 	.short	(.L_26 - .L_25)
.L_25:
        /*004c*/ 	.word	0x00000000
        /*0050*/ 	.short	0x0008
        /*0052*/ 	.short	0x0038
        /*0054*/ 	.byte	0x00, 0xf0, 0x11, 0x00


	//----- nvinfo : EIATTR_KPARAM_INFO
	.align		4
.L_26:
        /*0058*/ 	.byte	0x04, 0x17
        /*005a*/ 	.short	(.L_28 - .L_27)
.L_27:
        /*005c*/ 	.word	0x00000000
        /*0060*/ 	.short	0x0007
        /*0062*/ 	.short	0x0034
        /*0064*/ 	.byte	0x00, 0xf0, 0x11, 0x00


	//----- nvinfo : EIATTR_KPARAM_INFO
	.align		4
.L_28:
        /*0068*/ 	.byte	0x04, 0x17
        /*006a*/ 	.short	(.L_30 - .L_29)
.L_29:
        /*006c*/ 	.word	0x00000000
        /*0070*/ 	.short	0x0006
        /*0072*/ 	.short	0x0030
        /*0074*/ 	.byte	0x00, 0xf0, 0x11, 0x00


	//----- nvinfo : EIATTR_KPARAM_INFO
	.align		4
.L_30:
        /*0078*/ 	.byte	0x04, 0x17
        /*007a*/ 	.short	(.L_32 - .L_31)
.L_31:
        /*007c*/ 	.word	0x00000000
        /*0080*/ 	.short	0x0005
        /*0082*/ 	.short	0x0028
        /*0084*/ 	.byte	0x00, 0xf5, 0x21, 0x00


	//----- nvinfo : EIATTR_KPARAM_INFO
	.align		4
.L_32:
        /*0088*/ 	.byte	0x04, 0x17
        /*008a*/ 	.short	(.L_34 - .L_33)
.L_33:
        /*008c*/ 	.word	0x00000000
        /*0090*/ 	.short	0x0004
        /*0092*/ 	.short	0x0020
        /*0094*/ 	.byte	0x00, 0xf0, 0x11, 0x00


	//----- nvinfo : EIATTR_KPARAM_INFO
	.align		4
.L_34:
        /*0098*/ 	.byte	0x04, 0x17
        /*009a*/ 	.short	(.L_36 - .L_35)
.L_35:
        /*009c*/ 	.word	0x00000000
        /*00a0*/ 	.short	0x0003
        /*00a2*/ 	.short	0x0018
        /*00a4*/ 	.byte	0x00, 0xf5, 0x21, 0x00


	//----- nvinfo : EIATTR_KPARAM_INFO
	.align		4
.L_36:
        /*00a8*/ 	.byte	0x04, 0x17
        /*00aa*/ 	.short	(.L_38 - .L_37)
.L_37:
        /*00ac*/ 	.word	0x00000000
        /*00b0*/ 	.short	0x0002
        /*00b2*/ 	.short	0x0010
        /*00b4*/ 	.byte	0x00, 0xf5, 0x21, 0x00


	//----- nvinfo : EIATTR_KPARAM_INFO
	.align		4
.L_38:
        /*00b8*/ 	.byte	0x04, 0x17
        /*00ba*/ 	.short	(.L_40 - .L_39)
.L_39:
        /*00bc*/ 	.word	0x00000000
        /*00c0*/ 	.short	0x0001
        /*00c2*/ 	.short	0x0008
        /*00c4*/ 	.byte	0x00, 0xf5, 0x21, 0x00


	//----- nvinfo : EIATTR_KPARAM_INFO
	.align		4
.L_40:
        /*00c8*/ 	.byte	0x04, 0x17
        /*00ca*/ 	.short	(.L_42 - .L_41)
.L_41:
        /*00cc*/ 	.word	0x00000000
        /*00d0*/ 	.short	0x0000
        /*00d2*/ 	.short	0x0000
        /*00d4*/ 	.byte	0x00, 0xf5, 0x21, 0x00


	//----- nvinfo : EIATTR_SPARSE_MMA_MASK
	.align		4
.L_42:
        /*00d8*/ 	.byte	0x03, 0x50
        /*00da*/ 	.short	0x0000


	//----- nvinfo : EIATTR_MAXREG_COUNT
	.align		4
        /*00dc*/ 	.byte	0x03, 0x1b
        /*00de*/ 	.short	0x00ff


	//----- nvinfo : EIATTR_NUM_BARRIERS
	.align		4
        /*00e0*/ 	.byte	0x02, 0x4c
        /*00e2*/ 	.byte	0x01
	.zero		1


	//----- nvinfo : EIATTR_MERCURY_ISA_VERSION
	.align		4
        /*00e4*/ 	.byte	0x03, 0x5f
        /*00e6*/ 	.short	0x0101


	//----- nvinfo : EIATTR_VRC_CTA_INIT_COUNT
	.align		4
        /*00e8*/ 	.byte	0x02, 0x4a
	.zero		1
	.zero		1


	//----- nvinfo : EIATTR_EXIT_INSTR_OFFSETS
	.align		4
        /*00ec*/ 	.byte	0x04, 0x1c
        /*00ee*/ 	.short	(.L_44 - .L_43)


	//   ....[0]....
.L_43:
        /*00f0*/ 	.word	0x00000170


	//   ....[1]....
        /*00f4*/ 	.word	0x000001a0


	//   ....[2]....
        /*00f8*/ 	.word	0x000002c0


	//   ....[3]....
        /*00fc*/ 	.word	0x00000880


	//----- nvinfo : EIATTR_CRS_STACK_SIZE
	.align		4
.L_44:
        /*0100*/ 	.byte	0x04, 0x1e
        /*0102*/ 	.short	(.L_46 - .L_45)
.L_45:
        /*0104*/ 	.word	0x00000000


	//----- nvinfo : EIATTR_CBANK_PARAM_SIZE
	.align		4
.L_46:
        /*0108*/ 	.byte	0x03, 0x19
        /*010a*/ 	.short	0x004c


	//----- nvinfo : EIATTR_PARAM_CBANK
	.align		4
        /*010c*/ 	.byte	0x04, 0x0a
        /*010e*/ 	.short	(.L_48 - .L_47)
	.align		4
.L_47:
        /*0110*/ 	.word	index@(.nv.constant0.mamba3_scan_prefix_f32)
        /*0114*/ 	.short	0x0380
        /*0116*/ 	.short	0x004c


	//----- nvinfo : EIATTR_SW_WAR
	.align		4
.L_48:
        /*0118*/ 	.byte	0x04, 0x36
        /*011a*/ 	.short	(.L_50 - .L_49)
.L_49:
        /*011c*/ 	.word	0x00000008
.L_50:


//--------------------- .nv.info.mamba3_scan_chunk_f32 --------------------------
	.section	.nv.info.mamba3_scan_chunk_f32,"",@"SHT_CUDA_INFO"
	.sectionflags	@""
	.align	4


	//----- nvinfo : EIATTR_CUDA_API_VERSION
	.align		4
        /*0000*/ 	.byte	0x04, 0x37
        /*0002*/ 	.short	(.L_52 - .L_51)
.L_51:
        /*0004*/ 	.word	0x00000082


	//----- nvinfo : EIATTR_KPARAM_INFO
	.align		4
.L_52:
        /*0008*/ 	.byte	0x04, 0x17
        /*000a*/ 	.short	(.L_54 - .L_53)
.L_53:
        /*000c*/ 	.word	0x00000000
        /*0010*/ 	.short	0x0018
        /*0012*/ 	.short	0x009c
        /*0014*/ 	.byte	0x00, 0xf0, 0x11, 0x00


	//----- nvinfo : EIATTR_KPARAM_INFO
	.align		4
.L_54:
        /*0018*/ 	.byte	0x04, 0x17
        /*001a*/ 	.short	(.L_56 - .L_55)
.L_55:
        /*001c*/ 	.word	0x00000000
        /*0020*/ 	.short	0x0017
        /*0022*/ 	.short	0x0098
        /*0024*/ 	.byte	0x00, 0xf0, 0x11, 0x00


	//----- nvinfo : EIATTR_KPARAM_INFO
	.align		4
.L_56:
        /*0028*/ 	.byte	0x04, 0x17
        /*002a*/ 	.short	(.L_58 - .L_57)
.L_57:
        /*002c*/ 	.word	0x00000000
        /*0030*/ 	.short	0x0016
        /*0032*/ 	.short	0x0094
        /*0034*/ 	.byte	0x00, 0xf0, 0x11, 0x00


	//----- nvinfo : EIATTR_KPARAM_INFO
	.align		4
.L_58:
        /*0038*/ 	.byte	0x04, 0x17
        /*003a*/ 	.short	(.L_60 - .L_59)
.L_59:
        /*003c*/ 	.word	0x00000000
        /*0040*/ 	.short	0x0015
        /*0042*/ 	.short	0x0090
        /*0044*/ 	.byte	0x00, 0xf0, 0x11, 0x00


	//----- nvinfo : EIATTR_KPARAM_INFO
	.align		4
.L_60:
        /*0048*/ 	.byte	0x04, 0x17
        /*004a*/ 	.short	(.L_62 - .L_61)
.L_61:
        /*004c*/ 	.word	0x00000000
        /*0050*/ 	.short	0x0014
        /*0052*/ 	.short	0x008c
        /*0054*/ 	.byte	0x00, 0xf0, 0x11, 0x00


	//----- nvinfo : EIATTR_KPARAM_INFO
	.align		4
.L_62:
        /*0058*/ 	.byte	0x04, 0x17
        /*005a*/ 	.short	(.L_64 - .L_63)
.L_63:
        /*005c*/ 	.word	0x00000000
        /*0060*/ 	.short	0x0013
        /*0062*/ 	.short	0x0088
        /*0064*/ 	.byte	0x00, 0xf0, 0x11, 0x00


	//----- nvinfo : EIATTR_KPARAM_INFO
	.align		4
.L_64:
        /*0068*/ 	.byte	0x04, 0x17
        /*006a*/ 	.short	(.L_66 - .L_65)
.L_65:
        /*006c*/ 	.word	0x00000000
        /*0070*/ 	.short	0x0012
        /*0072*/ 	.short	0x0084
        /*0074*/ 	.byte	0x00, 0xf0, 0x11, 0x00


	//----- nvinfo : EIATTR_KPARAM_INFO
	.align		4
.L_66:
        /*0078*/ 	.byte	0x04, 0x17
        /*007a*/ 	.short	(.L_68 - .L_67)
.L_67:
        /*007c*/ 	.word	0x00000000
        /*0080*/ 	.short	0x0011
        /*0082*/ 	.short	0x0080
        /*0084*/ 	.byte	0x00, 0xf0, 0x11, 0x00


	//----- nvinfo : EIATTR_KPARAM_INFO
	.align		4
.L_68:
        /*0088*/ 	.byte	0x04, 0x17
        /*008a*/ 	.short	(.L_70 - .L_69)
.L_69:
        /*008c*/ 	.word	0x00000000
        /*0090*/ 	.short	0x0010
        /*0092*/ 	.short	0x007c
        /*0094*/ 	.byte	0x00, 0xf0, 0x11, 0x00


	//----- nvinfo : EIATTR_KPARAM_INFO
	.align		4
.L_70:
        /*0098*/ 	.byte	0x04, 0x17
        /*009a*/ 	.short	(.L_72 - .L_71)
.L_71:
        /*009c*/ 	.word	0x00000000
        /*00a0*/ 	.short	0x000f
        /*00a2*/ 	.short	0x0078
        /*00a4*/ 	.byte	0x00, 0xf0, 0x11, 0x00


	//----- nvinfo : EIATTR_KPARAM_INFO
	.align		4
.L_72:
        /*00a8*/ 	.byte	0x04, 0x17
        /*00aa*/ 	.short	(.L_74 - .L_73)
.L_73:
        /*00ac*/ 	.word	0x00000000
        /*00b0*/ 	.short	0x000e
        /*00b2*/ 	.short	0x0070
        /*00b4*/ 	.byte	0x00, 0xf5, 0x21, 0x00


	//----- nvinfo : EIATTR_KPARAM_INFO
	.align		4
.L_74:
        /*00b8*/ 	.byte	0x04, 0x17
        /*00ba*/ 	.short	(.L_76 - .L_75)
.L_75:
        /*00bc*/ 	.word	0x00000000
        /*00c0*/ 	.short	0x000d
        /*00c2*/ 	.short	0x0068
        /*00c4*/ 	.byte	0x00, 0xf5, 0x21, 0x00


	//----- nvinfo : EIATTR_KPARAM_INFO
	.align		4
.L_76:
        /*00c8*/ 	.byte	0x04, 0x17
        /*00ca*/ 	.short	(.L_78 - .L_77)
.L_77:
        /*00cc*/ 	.word	0x00000000
        /*00d0*/ 	.short	0x000c
        /*00d2*/ 	.short	0x0060
        /*00d4*/ 	.byte	0x00, 0xf5, 0x21, 0x00


	//----- nvinfo : EIATTR_KPARAM_INFO
	.align		4
.L_78:
        /*00d8*/ 	.byte	0x04, 0x17
        /*00da*/ 	.short	(.L_80 - .L_79)
.L_79:
        /*00dc*/ 	.word	0x00000000
        /*00e0*/ 	.short	0x000b
        /*00e2*/ 	.short	0x0058
        /*00e4*/ 	.byte	0x00, 0xf5, 0x21, 0x00


	//----- nvinfo : EIATTR_KPARAM_INFO
	.align		4
.L_80:
        /*00e8*/ 	.byte	0x04, 0x17
        /*00ea*/ 	.short	(.L_82 - .L_81)
.L_81:
        /*00ec*/ 	.word	0x00000000
        /*00f0*/ 	.short	0x000a
        /*00f2*/ 	.short	0x0050
        /*00f4*/ 	.byte	0x00, 0xf0, 0x11, 0x00


	//----- nvinfo : EIATTR_KPARAM_INFO
	.align		4
.L_82:
        /*00f8*/ 	.byte	0x04, 0x17
        /*00fa*/ 	.short	(.L_84 - .L_83)
.L_83:
        /*00fc*/ 	.word	0x00000000
        /*0100*/ 	.short	0x0009
        /*0102*/ 	.short	0x0048
        /*0104*/ 	.byte	0x00, 0xf5, 0x21, 0x00


	//----- nvinfo : EIATTR_KPARAM_INFO
	.align		4
.L_84:
        /*0108*/ 	.byte	0x04, 0x17
        /*010a*/ 	.short	(.L_86 - .L_85)
.L_85:
        /*010c*/ 	.word	0x00000000
        /*0110*/ 	.short	0x0008
        /*0112*/ 	.short	0x0040
        /*0114*/ 	.byte	0x00, 0xf0, 0x11, 0x00


	//----- nvinfo : EIATTR_KPARAM_INFO
	.align		4
.L_86:
        /*0118*/ 	.byte	0x04, 0x17
        /*011a*/ 	.short	(.L_88 - .L_87)
.L_87:
        /*011c*/ 	.word	0x00000000
        /*0120*/ 	.short	0x0007
        /*0122*/ 	.short	0x0038
        /*0124*/ 	.byte	0x00, 0xf5, 0x21, 0x00


	//----- nvinfo : EIATTR_KPARAM_INFO
	.align		4
.L_88:
        /*0128*/ 	.byte	0x04, 0x17
        /*012a*/ 	.short	(.L_90 - .L_89)
.L_89:
        /*012c*/ 	.word	0x00000000
        /*0130*/ 	.short	0x0006
        /*0132*/ 	.short	0x0030
        /*0134*/ 	.byte	0x00, 0xf0, 0x11, 0x00


	//----- nvinfo : EIATTR_KPARAM_INFO
	.align		4
.L_90:
        /*0138*/ 	.byte	0x04, 0x17
        /*013a*/ 	.short	(.L_92 - .L_91)
.L_91:
        /*013c*/ 	.word	0x00000000
        /*0140*/ 	.short	0x0005
        /*0142*/ 	.short	0x0028
        /*0144*/ 	.byte	0x00, 0xf5, 0x21, 0x00


	//----- nvinfo : EIATTR_KPARAM_INFO
	.align		4
.L_92:
        /*0148*/ 	.byte	0x04, 0x17
        /*014a*/ 	.short	(.L_94 - .L_93)
.L_93:
        /*014c*/ 	.word	0x00000000
        /*0150*/ 	.short	0x0004
        /*0152*/ 	.short	0x0020
        /*0154*/ 	.byte	0x00, 0xf5, 0x21, 0x00


	//----- nvinfo : EIATTR_KPARAM_INFO
	.align		4
.L_94:
        /*0158*/ 	.byte	0x04, 0x17
        /*015a*/ 	.short	(.L_96 - .L_95)
.L_95:
        /*015c*/ 	.word	0x00000000
        /*0160*/ 	.short	0x0003
        /*0162*/ 	.short	0x0018
        /*0164*/ 	.byte	0x00, 0xf5, 0x21, 0x00


	//----- nvinfo : EIATTR_KPARAM_INFO
	.align		4
.L_96:
        /*0168*/ 	.byte	0x04, 0x17
        /*016a*/ 	.short	(.L_98 - .L_97)
.L_97:
        /*016c*/ 	.word	0x00000000
        /*0170*/ 	.short	0x0002
        /*0172*/ 	.short	0x0010
        /*0174*/ 	.byte	0x00, 0xf5, 0x21, 0x00


	//----- nvinfo : EIATTR_KPARAM_INFO
	.align		4
.L_98:
        /*0178*/ 	.byte	0x04, 0x17
        /*017a*/ 	.short	(.L_100 - .L_99)
.L_99:
        /*017c*/ 	.word	0x00000000
        /*0180*/ 	.short	0x0001
        /*0182*/ 	.short	0x0008
        /*0184*/ 	.byte	0x00, 0xf5, 0x21, 0x00


	//----- nvinfo : EIATTR_KPARAM_INFO
	.align		4
.L_100:
        /*0188*/ 	.byte	0x04, 0x17
        /*018a*/ 	.short	(.L_102 - .L_101)
.L_101:
        /*018c*/ 	.word	0x00000000
        /*0190*/ 	.short	0x0000
        /*0192*/ 	.short	0x0000
        /*0194*/ 	.byte	0x00, 0xf5, 0x21, 0x00


	//----- nvinfo : EIATTR_SPARSE_MMA_MASK
	.align		4
.L_102:
        /*0198*/ 	.byte	0x03, 0x50
        /*019a*/ 	.short	0x0000


	//----- nvinfo : EIATTR_MAXREG_COUNT
	.align		4
        /*019c*/ 	.byte	0x03, 0x1b
        /*019e*/ 	.short	0x00ff


	//----- nvinfo : EIATTR_MERCURY_ISA_VERSION
	.align		4
        /*01a0*/ 	.byte	0x03, 0x5f
        /*01a2*/ 	.short	0x0101


	//----- nvinfo : EIATTR_VRC_CTA_INIT_COUNT
	.align		4
        /*01a4*/ 	.byte	0x02, 0x4a
	.zero		1
	.zero		1


	//----- nvinfo : EIATTR_EXIT_INSTR_OFFSETS
	.align		4
        /*01a8*/ 	.byte	0x04, 0x1c
        /*01aa*/ 	.short	(.L_104 - .L_103)


	//   ....[0]....
.L_103:
        /*01ac*/ 	.word	0x00000300


	//   ....[1]....
        /*01b0*/ 	.word	0x00000340


	//   ....[2]....
        /*01b4*/ 	.word	0x00004f90


	//----- nvinfo : EIATTR_CRS_STACK_SIZE
	.align		4
.L_104:
        /*01b8*/ 	.byte	0x04, 0x1e
        /*01ba*/ 	.short	(.L_106 - .L_105)
.L_105:
        /*01bc*/ 	.word	0x00000000


	//----- nvinfo : EIATTR_CBANK_PARAM_SIZE
	.align		4
.L_106:
        /*01c0*/ 	.byte	0x03, 0x19
        /*01c2*/ 	.short	0x00a0


	//----- nvinfo : EIATTR_PARAM_CBANK
	.align		4
        /*01c4*/ 	.byte	0x04, 0x0a
        /*01c6*/ 	.short	(.L_108 - .L_107)
	.align		4
.L_107:
        /*01c8*/ 	.word	index@(.nv.constant0.mamba3_scan_chunk_f32)
        /*01cc*/ 	.short	0x0380
        /*01ce*/ 	.short	0x00a0


	//----- nvinfo : EIATTR_SW_WAR
	.align		4
.L_108:
        /*01d0*/ 	.byte	0x04, 0x36
        /*01d2*/ 	.short	(.L_110 - .L_109)
.L_109:
        /*01d4*/ 	.word	0x00000008
.L_110:


//--------------------- .nv.callgraph             --------------------------
	.section	.nv.callgraph,"",@"SHT_CUDA_CALLGRAPH"
	.align	4
	.sectionentsize	8
	.align		4
        /*0000*/ 	.word	0x00000000
	.align		4
        /*0004*/ 	.word	0xffffffff
	.align		4
        /*0008*/ 	.word	0x00000000
	.align		4
        /*000c*/ 	.word	0xfffffffe
	.align		4
        /*0010*/ 	.word	0x00000000
	.align		4
        /*0014*/ 	.word	0xfffffffd
	.align		4
        /*0018*/ 	.word	0x00000000
	.align		4
        /*001c*/ 	.word	0xfffffffc


//--------------------- .nv.constant4             --------------------------
	.section	.nv.constant4,"a",@progbits
	.align	8
	.align		8
.nv.constant4:
        /*0000*/ 	.dword	__cudart_i2opi_f


//--------------------- .text.mamba3_scan_prefix_f32 --------------------------
	.section	.text.mamba3_scan_prefix_f32,"ax",@progbits
	.align	128
        .global         mamba3_scan_prefix_f32
        .type           mamba3_scan_prefix_f32,@function
        .size           mamba3_scan_prefix_f32,(.L_x_60 - mamba3_scan_prefix_f32)
        .other          mamba3_scan_prefix_f32,@"STO_CUDA_ENTRY STV_DEFAULT"
mamba3_scan_prefix_f32:
.text.mamba3_scan_prefix_f32:
[----:B------:R-:W-:Y:S08]  /*0000*/  LDC R1, c[0x0][0x37c] ;  /* 0x0000df00ff017b82 */ /* 0x000ff00000000800 */
[----:B------:R-:W0:Y:S01]  /*0010*/  LDC R8, c[0x0][0x3b8] ;  /* 0x0000ee00ff087b82 */ /* 0x000e220000000800 */
[----:B------:R-:W1:Y:S07]  /*0020*/  LDCU UR5, c[0x0][0x3b0] ;  /* 0x00007600ff0577ac */ /* 0x000e6e0008000800 */
[----:B------:R-:W2:Y:S01]  /*0030*/  S2UR UR4, SR_CTAID.X ;  /* 0x00000000000479c3 */ /* 0x000ea20000002500 */
[----:B0-----:R-:W0:Y:S01]  /*0040*/  I2F.U32.RP R4, R8 ;  /* 0x0000000800047306 */ /* 0x001e220000209000 */
[----:B------:R-:W-:-:S07]  /*0050*/  ISETP.NE.U32.AND P2, PT, R8, RZ, PT ;  /* 0x000000ff0800720c */ /* 0x000fce0003f45070 */
[----:B0-----:R-:W0:Y:S02]  /*0060*/  MUFU.RCP R4, R4 ;  /* 0x0000000400047308 */ /* 0x001e240000001000 */
[----:B0-----:R-:W-:-:S06]  /*0070*/  IADD3 R2, PT, PT, R4, 0xffffffe, RZ ;  /* 0x0ffffffe04027810 */ /* 0x001fcc0007ffe0ff */
[----:B------:R0:W3:Y:S02]  /*0080*/  F2I.FTZ.U32.TRUNC.NTZ R3, R2 ;  /* 0x0000000200037305 */ /* 0x0000e4000021f000 */
[----:B0-----:R-:W-:Y:S01]  /*0090*/  HFMA2 R2, -RZ, RZ, 0, 0 ;  /* 0x00000000ff027431 */ /* 0x001fe200000001ff */
[----:B---3--:R-:W-:-:S05]  /*00a0*/  IADD3 R5, PT, PT, RZ, -R3, RZ ;  /* 0x80000003ff057210 */ /* 0x008fca0007ffe0ff */
[----:B------:R-:W-:-:S04]  /*00b0*/  IMAD R5, R5, R8, RZ ;  /* 0x0000000805057224 */ /* 0x000fc800078e02ff */
[----:B------:R-:W-:-:S06]  /*00c0*/  IMAD.HI.U32 R0, R3, R5, R2 ;  /* 0x0000000503007227 */ /* 0x000fcc00078e0002 */
[----:B--2---:R-:W-:-:S05]  /*00d0*/  IMAD.HI.U32 R0, R0, UR4, RZ ;  /* 0x0000000400007c27 */ /* 0x004fca000f8e00ff */
[----:B------:R-:W-:-:S05]  /*00e0*/  IADD3 R3, PT, PT, -R0, RZ, RZ ;  /* 0x000000ff00037210 */ /* 0x000fca0007ffe1ff */
[----:B------:R-:W-:-:S05]  /*00f0*/  IMAD R3, R8, R3, UR4 ;  /* 0x0000000408037e24 */ /* 0x000fca000f8e0203 */
[----:B------:R-:W-:-:S13]  /*0100*/  ISETP.GE.U32.AND P0, PT, R3, R8, PT ;  /* 0x000000080300720c */ /* 0x000fda0003f06070 */
[-C--:B------:R-:W-:Y:S02]  /*0110*/  @P0 IADD3 R3, PT, PT, R3, -R8.reuse, RZ ;  /* 0x8000000803030210 */ /* 0x080fe40007ffe0ff */
[----:B------:R-:W-:Y:S02]  /*0120*/  @P0 IADD3 R0, PT, PT, R0, 0x1, RZ ;  /* 0x0000000100000810 */ /* 0x000fe40007ffe0ff */
[----:B------:R-:W-:-:S13]  /*0130*/  ISETP.GE.U32.AND P1, PT, R3, R8, PT ;  /* 0x000000080300720c */ /* 0x000fda0003f26070 */
[----:B------:R-:W-:Y:S02]  /*0140*/  @P1 IADD3 R0, PT, PT, R0, 0x1, RZ ;  /* 0x0000000100001810 */ /* 0x000fe40007ffe0ff */
[----:B------:R-:W-:-:S04]  /*0150*/  @!P2 LOP3.LUT R0, RZ, R8, RZ, 0x33, !PT ;  /* 0x00000008ff00a212 */ /* 0x000fc800078e33ff */
[----:B-1----:R-:W-:-:S13]  /*0160*/  ISETP.GE.U32.AND P0, PT, R0, UR5, PT ;  /* 0x0000000500007c0c */ /* 0x002fda000bf06070 */
[----:B------:R-:W-:Y:S05]  /*0170*/  @P0 EXIT ;  /* 0x000000000000094d */ /* 0x000fea0003800000 */
[----:B------:R-:W0:Y:S02]  /*0180*/  LDC R9, c[0x0][0x3c0] ;  /* 0x0000f000ff097b82 */ /* 0x000e240000000800 */
[----:B0-----:R-:W-:-:S13]  /*0190*/  ISETP.GE.U32.AND P0, PT, R9, 0x2, PT ;  /* 0x000000020900780c */ /* 0x001fda0003f06070 */
[----:B------:R-:W-:Y:S05]  /*01a0*/  @!P0 EXIT ;  /* 0x000000000000894d */ /* 0x000fea0003800000 */
[----:B------:R-:W0:Y:S01]  /*01b0*/  LDC.64 R2, c[0x0][0x3a8] ;  /* 0x0000ea00ff027b82 */ /* 0x000e220000000a00 */
[----:B------:R-:W1:Y:S01]  /*01c0*/  LDCU UR5, c[0x0][0x3bc] ;  /* 0x00007780ff0577ac */ /* 0x000e620008000800 */
[----:B------:R-:W2:Y:S01]  /*01d0*/  S2R R6, SR_TID.X ;  /* 0x0000000000067919 */ /* 0x000ea20000002100 */
[----:B------:R-:W-:Y:S01]  /*01e0*/  IADD3 R7, PT, PT, -R0, RZ, RZ ;  /* 0x000000ff00077210 */ /* 0x000fe20007ffe1ff */
[----:B------:R-:W3:Y:S04]  /*01f0*/  LDCU.64 UR6, c[0x0][0x358] ;  /* 0x00006b00ff0677ac */ /* 0x000ee80008000a00 */
[----:B------:R-:W4:Y:S01]  /*0200*/  LDC.64 R4, c[0x0][0x390] ;  /* 0x0000e400ff047b82 */ /* 0x000f220000000a00 */
[----:B------:R-:W-:Y:S01]  /*0210*/  IMAD R7, R8, R7, UR4 ;  /* 0x0000000408077e24 */ /* 0x000fe2000f8e0207 */
[----:B------:R-:W0:Y:S03]  /*0220*/  LDCU UR8, c[0x0][0x360] ;  /* 0x00006c00ff0877ac */ /* 0x000e260008000800 */
[----:B------:R-:W-:Y:S01]  /*0230*/  IMAD R8, R0, R8, R7 ;  /* 0x0000000800087224 */ /* 0x000fe200078e0207 */
[----:B------:R-:W-:Y:S01]  /*0240*/  UMOV UR4, 0x1 ;  /* 0x0000000100047882 */ /* 0x000fe20000000000 */
[----:B-1----:R-:W-:-:S04]  /*0250*/  IMAD R9, R9, UR5, RZ ;  /* 0x0000000509097c24 */ /* 0x002fc8000f8e02ff */
[----:B------:R-:W-:Y:S02]  /*0260*/  IMAD R8, R8, R9, RZ ;  /* 0x0000000908087224 */ /* 0x000fe400078e02ff */
[----:B0-----:R-:W-:-:S04]  /*0270*/  IMAD.WIDE.U32 R2, R7, 0x4, R2 ;  /* 0x0000000407027825 */ /* 0x001fc800078e0002 */
[----:B--234-:R-:W-:-:S07]  /*0280*/  IMAD.WIDE.U32 R4, R7, 0x4, R4 ;  /* 0x0000000407047825 */ /* 0x01cfce00078e0004 */
.L_x_4:
[----:B------:R-:W0:Y:S01]  /*0290*/  LDC R9, c[0x0][0x3b4] ;  /* 0x0000ed00ff097b82 */ /* 0x000e220000000800 */
[----:B------:R-:W-:-:S06]  /*02a0*/  USHF.L.U32 UR9, UR4, 0x7, URZ ;  /* 0x0000000704097899 */ /* 0x000fcc00080006ff */
[----:B0-----:R-:W-:-:S13]  /*02b0*/  ISETP.LE.U32.AND P0, PT, R9, UR9, PT ;  /* 0x0000000909007c0c */ /* 0x001fda000bf03070 */
[----:B-1----:R-:W-:Y:S05]  /*02c0*/  @P0 EXIT ;  /* 0x000000000000094d */ /* 0x002fea0003800000 */
[----:B------:R-:W0:Y:S01]  /*02d0*/  LDCU UR5, c[0x0][0x3a0] ;  /* 0x00007400ff0577ac */ /* 0x000e220008000800 */
[----:B------:R-:W1:Y:S01]  /*02e0*/  LDC.64 R12, c[0x0][0x398] ;  /* 0x0000e600ff0c7b82 */ /* 0x000e620000000a00 */
[----:B------:R-:W-:Y:S01]  /*02f0*/  IMAD R10, R0, R9, UR9 ;  /* 0x00000009000a7e24 */ /* 0x000fe2000f8e0209 */
[----:B------:R-:W2:Y:S06]  /*0300*/  LDCU UR10, c[0x0][0x3b8] ;  /* 0x00007700ff0a77ac */ /* 0x000eac0008000800 */
[----:B------:R-:W3:Y:S01]  /*0310*/  LDC R15, c[0x0][0x3c8] ;  /* 0x0000f200ff0f7b82 */ /* 0x000ee20000000800 */
[----:B0-----:R-:W-:Y:S01]  /*0320*/  ISETP.NE.AND P0, PT, RZ, UR5, PT ;  /* 0x00000005ff007c0c */ /* 0x001fe2000bf05270 */
[----:B--2---:R-:W-:-:S02]  /*0330*/  IMAD R9, R10, UR10, R7 ;  /* 0x0000000a0a097c24 */ /* 0x004fc4000f8e0207 */
[----:B------:R0:W5:Y:S02]  /*0340*/  LDG.E.CONSTANT R10, desc[UR6][R4.64] ;  /* 0x00000006040a7981 */ /* 0x000164000c1e9900 */
[----:B-1----:R-:W-:Y:S02]  /*0350*/  IMAD.WIDE.U32 R12, R9, 0x4, R12 ;  /* 0x00000004090c7825 */ /* 0x002fe400078e000c */
[----:B------:R-:W1:Y:S06]  /*0360*/  LDC R9, c[0x0][0x3bc] ;  /* 0x0000ef00ff097b82 */ /* 0x000e6c0000000800 */
[----:B------:R-:W2:Y:S04]  /*0370*/  @P0 LDG.E.CONSTANT R14, desc[UR6][R2.64] ;  /* 0x00000006020e0981 */ /* 0x000ea8000c1e9900 */
[----:B------:R-:W2:Y:S01]  /*0380*/  LDG.E.CONSTANT R11, desc[UR6][R12.64] ;  /* 0x000000060c0b7981 */ /* 0x000ea2000c1e9900 */
[----:B-1----:R-:W-:Y:S01]  /*0390*/  ISETP.GE.U32.AND P1, PT, R6, R9, PT ;  /* 0x000000090600720c */ /* 0x002fe20003f26070 */
[----:B--2---:R-:W-:-:S05]  /*03a0*/  @P0 FADD R11, R11, R14 ;  /* 0x0000000e0b0b0221 */ /* 0x004fca0000000000 */
[----:B------:R-:W-:-:S04]  /*03b0*/  FSETP.GT.AND P0, PT, R11, 20, PT ;  /* 0x41a000000b00780b */ /* 0x000fc80003f04000 */
[----:B---3--:R-:W-:Y:S02]  /*03c0*/  ISETP.EQ.OR P0, PT, R15, RZ, P0 ;  /* 0x000000ff0f00720c */ /* 0x008fe40000702670 */
[----:B------:R-:W-:-:S11]  /*03d0*/  MOV R15, R11 ;  /* 0x0000000b000f7202 */ /* 0x000fd60000000f00 */
[----:B0-----:R-:W-:Y:S05]  /*03e0*/  @P0 BRA `(.L_x_0) ;  /* 0x00000000009c0947 */ /* 0x001fea0003800000 */
[----:B------:R-:W-:Y:S01]  /*03f0*/  FSETP.GEU.AND P0, PT, R11, -20, PT ;  /* 0xc1a000000b00780b */ /* 0x000fe20003f0e000 */
[----:B------:R-:W-:-:S12]  /*0400*/  HFMA2 R15, -RZ, RZ, 0, 0 ;  /* 0x00000000ff0f7431 */ /* 0x000fd800000001ff */
[----:B------:R-:W-:Y:S05]  /*0410*/  @!P0 BRA `(.L_x_0) ;  /* 0x0000000000908947 */ /* 0x000fea0003800000 */
[----:B------:R-:W-:Y:S02]  /*0420*/  MOV R12, 0x3bbb989d ;  /* 0x3bbb989d000c7802 */ /* 0x000fe40000000f00 */
[----:B------:R-:W-:Y:S02]  /*0430*/  MOV R13, 0x437c0000 ;  /* 0x437c0000000d7802 */ /* 0x000fe40000000f00 */
[----:B------:R-:W-:Y:S01]  /*0440*/  MOV R18, 0x3e055027 ;  /* 0x3e05502700127802 */ /* 0x000fe20000000f00 */
[----:B------:R-:W-:-:S04]  /*0450*/  FFMA.SAT R12, R11, R12, 0.5 ;  /* 0x3f0000000b0c7423 */ /* 0x000fc8000000200c */
[----:B------:R-:W-:-:S04]  /*0460*/  FFMA.RM R12, R12, R13, 12582913 ;  /* 0x4b4000010c0c7423 */ /* 0x000fc8000000400d */
[----:B------:R-:W-:-:S04]  /*0470*/  FADD R14, R12, -12583039 ;  /* 0xcb40007f0c0e7421 */ /* 0x000fc80000000000 */
[----:B------:R-:W-:-:S04]  /*0480*/  FFMA R14, R11, 1.4426950216293334961, -R14 ;  /* 0x3fb8aa3b0b0e7823 */ /* 0x000fc8000000080e */
[----:B------:R-:W-:Y:S01]  /*0490*/  FFMA R14, R11, 1.925963033500011079e-08, R14 ;  /* 0x32a570600b0e7823 */ /* 0x000fe2000000000e */
[----:B------:R-:W-:-:S05]  /*04a0*/  SHF.L.U32 R11, R12, 0x17, RZ ;  /* 0x000000170c0b7819 */ /* 0x000fca00000006ff */
[----:B------:R-:W0:Y:S02]  /*04b0*/  MUFU.EX2 R14, R14 ;  /* 0x0000000e000e7308 */ /* 0x000e240000000800 */
[----:B0-----:R-:W-:-:S05]  /*04c0*/  FFMA R11, R11, R14, 1 ;  /* 0x3f8000000b0b7423 */ /* 0x001fca000000000e */
[----:B------:R-:W-:-:S13]  /*04d0*/  FSETP.GEU.AND P0, PT, R11, 1.175494350822287508e-38, PT ;  /* 0x008000000b00780b */ /* 0x000fda0003f0e000 */
[----:B------:R-:W-:-:S05]  /*04e0*/  @!P0 FMUL R11, R11, 8388608 ;  /* 0x4b0000000b0b8820 */ /* 0x000fca0000400000 */
[C---:B------:R-:W-:Y:S02]  /*04f0*/  IADD3 R12, PT, PT, R11.reuse, -0x3f2aaaab, RZ ;  /* 0xc0d555550b0c7810 */ /* 0x040fe40007ffe0ff */
[----:B------:R-:W-:Y:S02]  /*0500*/  FSETP.NEU.AND P2, PT, R11, RZ, PT ;  /* 0x000000ff0b00720b */ /* 0x000fe40003f4d000 */
[----:B------:R-:W-:-:S04]  /*0510*/  LOP3.LUT R16, R12, 0xff800000, RZ, 0xc0, !PT ;  /* 0xff8000000c107812 */ /* 0x000fc800078ec0ff */
[-C--:B------:R-:W-:Y:S02]  /*0520*/  IADD3 R12, PT, PT, R11, -R16.reuse, RZ ;  /* 0x800000100b0c7210 */ /* 0x080fe40007ffe0ff */
[----:B------:R-:W-:-:S03]  /*0530*/  I2FP.F32.S32 R13, R16 ;  /* 0x00000010000d7245 */ /* 0x000fc60000201400 */
[----:B------:R-:W-:-:S04]  /*0540*/  FADD R15, R12, -1 ;  /* 0xbf8000000c0f7421 */ /* 0x000fc80000000000 */
[----:B------:R-:W-:-:S04]  /*0550*/  FFMA R12, R15, -R18, 0.14084610342979431152 ;  /* 0x3e1039f60f0c7423 */ /* 0x000fc80000000812 */
[----:B------:R-:W-:-:S04]  /*0560*/  FFMA R12, R15, R12, -0.12148627638816833496 ;  /* 0xbdf8cdcc0f0c7423 */ /* 0x000fc8000000000c */
[----:B------:R-:W-:-:S04]  /*0570*/  FFMA R12, R15, R12, 0.13980610668659210205 ;  /* 0x3e0f29550f0c7423 */ /* 0x000fc8000000000c */
[----:B------:R-:W-:-:S04]  /*0580*/  FFMA R12, R15, R12, -0.16684235632419586182 ;  /* 0xbe2ad8b90f0c7423 */ /* 0x000fc8000000000c */
[----:B------:R-:W-:-:S04]  /*0590*/  FFMA R12, R15, R12, 0.20012299716472625732 ;  /* 0x3e4ced0b0f0c7423 */ /* 0x000fc8000000000c */
[----:B------:R-:W-:-:S04]  /*05a0*/  FFMA R12, R15, R12, -0.24999669194221496582 ;  /* 0xbe7fff220f0c7423 */ /* 0x000fc8000000000c */
[----:B------:R-:W-:-:S04]  /*05b0*/  FFMA R12, R15, R12, 0.33333182334899902344 ;  /* 0x3eaaaa780f0c7423 */ /* 0x000fc8000000000c */
[----:B------:R-:W-:Y:S01]  /*05c0*/  FFMA R14, R15, R12, -0.5 ;  /* 0xbf0000000f0e7423 */ /* 0x000fe2000000000c */
[----:B------:R-:W-:Y:S02]  /*05d0*/  FSEL R12, RZ, -23, P0 ;  /* 0xc1b80000ff0c7808 */ /* 0x000fe40000000000 */
[----:B------:R-:W-:Y:S01]  /*05e0*/  ISETP.GT.U32.AND P0, PT, R11, 0x7f7fffff, PT ;  /* 0x7f7fffff0b00780c */ /* 0x000fe20003f04070 */
[----:B------:R-:W-:Y:S02]  /*05f0*/  FMUL R14, R15, R14 ;  /* 0x0000000e0f0e7220 */ /* 0x000fe40000400000 */
[----:B------:R-:W-:Y:S02]  /*0600*/  FFMA R12, R13, 1.1920928955078125e-07, R12 ;  /* 0x340000000d0c7823 */ /* 0x000fe4000000000c */
[----:B------:R-:W-:Y:S01]  /*0610*/  FFMA R15, R15, R14, R15 ;  /* 0x0000000e0f0f7223 */ /* 0x000fe2000000000f */
[----:B------:R-:W-:-:S03]  /*0620*/  MOV R14, 0x7f800000 ;  /* 0x7f800000000e7802 */ /* 0x000fc60000000f00 */
[----:B------:R-:W-:-:S04]  /*0630*/  FFMA R15, R12, 0.69314718246459960938, R15 ;  /* 0x3f3172180c0f7823 */ /* 0x000fc8000000000f */
[----:B------:R-:W-:-:S05]  /*0640*/  @P0 FFMA R15, R11, R14, +INF ;  /* 0x7f8000000b0f0423 */ /* 0x000fca000000000e */
[----:B------:R-:W-:-:S07]  /*0650*/  FSEL R15, R15, -INF , P2 ;  /* 0xff8000000f0f7808 */ /* 0x000fce0001000000 */
.L_x_0:
[----:B------:R-:W-:Y:S01]  /*0660*/  BSSY.RECONVERGENT B0, `(.L_x_1) ;  /* 0x000001c000007945 */ /* 0x000fe20003800200 */
[----:B-----5:R-:W-:-:S03]  /*0670*/  FMUL R15, R10, R15 ;  /* 0x0000000f0a0f7220 */ /* 0x020fc60000400000 */
[----:B------:R-:W-:Y:S05]  /*0680*/  @P1 BRA `(.L_x_2) ;  /* 0x0000000000641947 */ /* 0x000fea0003800000 */
[----:B------:R-:W-:Y:S01]  /*0690*/  HFMA2 R11, -RZ, RZ, 3.7421875, 0 ;  /* 0x437c0000ff0b7431 */ /* 0x000fe200000001ff */
[----:B------:R-:W-:Y:S01]  /*06a0*/  MOV R10, 0x3bbb989d ;  /* 0x3bbb989d000a7802 */ /* 0x000fe20000000f00 */
[----:B------:R-:W-:Y:S01]  /*06b0*/  UIADD3 UR5, UPT, UPT, UR4, -0x1, URZ ;  /* 0xffffffff04057890 */ /* 0x000fe2000fffe0ff */
[----:B------:R-:W-:-:S03]  /*06c0*/  MOV R16, R6 ;  /* 0x0000000600107202 */ /* 0x000fc60000000f00 */
[----:B------:R-:W-:Y:S02]  /*06d0*/  FFMA.SAT R10, R15, R10, 0.5 ;  /* 0x3f0000000f0a7423 */ /* 0x000fe4000000200a */
[----:B------:R-:W-:Y:S02]  /*06e0*/  IMAD R19, R9, UR5, R8 ;  /* 0x0000000509137c24 */ /* 0x000fe4000f8e0208 */
[----:B------:R-:W-:-:S04]  /*06f0*/  FFMA.RM R12, R10, R11, 12582913 ;  /* 0x4b4000010a0c7423 */ /* 0x000fc8000000400b */
[C---:B------:R-:W-:Y:S01]  /*0700*/  FADD R10, R12.reuse, -12583039 ;  /* 0xcb40007f0c0a7421 */ /* 0x040fe20000000000 */
[----:B------:R-:W-:-:S03]  /*0710*/  SHF.L.U32 R12, R12, 0x17, RZ ;  /* 0x000000170c0c7819 */ /* 0x000fc600000006ff */
[----:B------:R-:W-:-:S04]  /*0720*/  FFMA R10, R15, 1.4426950216293334961, -R10 ;  /* 0x3fb8aa3b0f0a7823 */ /* 0x000fc8000000080a */
[----:B------:R-:W-:Y:S02]  /*0730*/  FFMA R13, R15, 1.925963033500011079e-08, R10 ;  /* 0x32a570600f0d7823 */ /* 0x000fe4000000000a */
[----:B------:R-:W0:Y:S04]  /*0740*/  LDC.64 R10, c[0x0][0x380] ;  /* 0x0000e000ff0a7b82 */ /* 0x000e280000000a00 */
[----:B------:R-:W1:Y:S02]  /*0750*/  MUFU.EX2 R13, R13 ;  /* 0x0000000d000d7308 */ /* 0x000e640000000800 */
[----:B-1----:R-:W-:-:S07]  /*0760*/  FMUL R18, R13, R12 ;  /* 0x0000000c0d127220 */ /* 0x002fce0000400000 */
.L_x_3:
[----:B------:R-:W-:-:S04]  /*0770*/  IADD3 R14, PT, PT, R19, R16, RZ ;  /* 0x00000010130e7210 */ /* 0x000fc80007ffe0ff */
[C---:B-1----:R-:W-:Y:S01]  /*0780*/  IADD3 R13, PT, PT, R14.reuse, R9, RZ ;  /* 0x000000090e0d7210 */ /* 0x042fe20007ffe0ff */
[----:B0-----:R-:W-:-:S04]  /*0790*/  IMAD.WIDE.U32 R14, R14, 0x4, R10 ;  /* 0x000000040e0e7825 */ /* 0x001fc800078e000a */
[----:B------:R-:W-:Y:S02]  /*07a0*/  IMAD.WIDE.U32 R12, R13, 0x4, R10 ;  /* 0x000000040d0c7825 */ /* 0x000fe400078e000a */
[----:B------:R-:W2:Y:S04]  /*07b0*/  LDG.E R14, desc[UR6][R14.64] ;  /* 0x000000060e0e7981 */ /* 0x000ea8000c1e1900 */
[----:B------:R-:W2:Y:S01]  /*07c0*/  LDG.E R17, desc[UR6][R12.64] ;  /* 0x000000060c117981 */ /* 0x000ea2000c1e1900 */
[----:B------:R-:W-:-:S04]  /*07d0*/  IADD3 R16, PT, PT, R16, UR8, RZ ;  /* 0x0000000810107c10 */ /* 0x000fc8000fffe0ff */
[----:B------:R-:W-:Y:S01]  /*07e0*/  ISETP.GE.U32.AND P0, PT, R16, R9, PT ;  /* 0x000000091000720c */ /* 0x000fe20003f06070 */
[----:B--2---:R-:W-:-:S05]  /*07f0*/  FFMA R17, R18, R14, R17 ;  /* 0x0000000e12117223 */ /* 0x004fca0000000011 */
[----:B------:R1:W-:Y:S07]  /*0800*/  STG.E desc[UR6][R12.64], R17 ;  /* 0x000000110c007986 */ /* 0x0003ee000c101906 */
[----:B------:R-:W-:Y:S05]  /*0810*/  @!P0 BRA `(.L_x_3) ;  /* 0xfffffffc00d48947 */ /* 0x000fea000383ffff */
.L_x_2:
[----:B------:R-:W-:Y:S05]  /*0820*/  BSYNC.RECONVERGENT B0 ;  /* 0x0000000000007941 */ /* 0x000fea0003800200 */
.L_x_1:
[----:B------:R-:W0:Y:S01]  /*0830*/  LDCU UR5, c[0x0][0x3c0] ;  /* 0x00007800ff0577ac */ /* 0x000e220008000800 */
[----:B------:R-:W-:-:S04]  /*0840*/  UIADD3 UR4, UPT, UPT, UR4, 0x1, URZ ;  /* 0x0000000104047890 */ /* 0x000fc8000fffe0ff */
[----:B0-----:R-:W-:Y:S01]  /*0850*/  UISETP.NE.AND UP0, UPT, UR4, UR5, UPT ;  /* 0x000000050400728c */ /* 0x001fe2000bf05270 */
[----:B------:R-:W-:Y:S08]  /*0860*/  BAR.SYNC.DEFER_BLOCKING 0x0 ;  /* 0x0000000000007b1d */ /* 0x000ff00000010000 */
[----:B------:R-:W-:Y:S05]  /*0870*/  BRA.U UP0, `(.L_x_4) ;  /* 0xfffffff900847547 */ /* 0x000fea000b83ffff */
[----:B------:R-:W-:Y:S05]  /*0880*/  EXIT ;  /* 0x000000000000794d */ /* 0x000fea0003800000 */
.L_x_5:
[----:B------:R-:W-:-:S00]  /*0890*/  BRA `(.L_x_5) ;  /* 0xfffffffc00fc7947 */ /* 0x000fc0000383ffff */
[----:B------:R-:W-:-:S00]  /*08a0*/  NOP ;  /* 0x0000000000007918 */ /* 0x000fc00000000000 */
        /* <DEDUP_REMOVED lines=13> */
.L_x_60:


//--------------------- .text.mamba3_scan_chunk_f32 --------------------------
	.section	.text.mamba3_scan_chunk_f32,"ax",@progbits
	.align	128
        .global         mamba3_scan_chunk_f32
        .type           mamba3_scan_chunk_f32,@function
        .size           mamba3_scan_chunk_f32,(.L_x_59 - mamba3_scan_chunk_f32)
        .other          mamba3_scan_chunk_f32,@"STO_CUDA_ENTRY STV_DEFAULT"
mamba3_scan_chunk_f32:
.text.mamba3_scan_chunk_f32:
[----:B------:R-:W0:Y:S08]  /*0000*/  LDC R1, c[0x0][0x37c] ;  /* 0x0000df00ff017b82 */ /* 0x000e300000000800 */
[----:B------:R-:W1:Y:S01]  /*0010*/  LDC R2, c[0x0][0x410] ;  /* 0x00010400ff027b82 */ /* 0x000e620000000800 */
[----:B------:R-:W2:Y:S01]  /*0020*/  LDCU UR5, c[0x0][0x3f8] ;  /* 0x00007f00ff0577ac */ /* 0x000ea20008000800 */
[----:B0-----:R-:W-:-:S04]  /*0030*/  IADD3 R1, PT, PT, R1, -0x420, RZ ;  /* 0xfffffbe001017810 */ /* 0x001fc80007ffe0ff */
[----:B------:R-:W-:Y:S02]  /*0040*/  R2UR UR14, R1 ;  /* 0x00000000010e72ca */ /* 0x000fe400000e0000 */
[----:B------:R-:W0:Y:S08]  /*0050*/  LDC R4, c[0x0][0x400] ;  /* 0x00010000ff047b82 */ /* 0x000e300000000800 */
[----:B------:R-:W3:Y:S01]  /*0060*/  S2UR UR4, SR_CTAID.X ;  /* 0x00000000000479c3 */ /* 0x000ee20000002500 */
[----:B-1----:R-:W1:Y:S01]  /*0070*/  I2F.U32.RP R0, R2 ;  /* 0x0000000200007306 */ /* 0x002e620000209000 */
[----:B------:R-:W-:-:S07]  /*0080*/  ISETP.NE.U32.AND P2, PT, R2, RZ, PT ;  /* 0x000000ff0200720c */ /* 0x000fce0003f45070 */
[----:B0-----:R-:W0:Y:S01]  /*0090*/  I2F.U32.RP R8, R4 ;  /* 0x0000000400087306 */ /* 0x001e220000209000 */
[----:B------:R-:W-:-:S07]  /*00a0*/  LOP3.LUT R33, RZ, R4, RZ, 0x33, !PT ;  /* 0x00000004ff217212 */ /* 0x000fce00078e33ff */
[----:B-1----:R-:W1:Y:S08]  /*00b0*/  MUFU.RCP R0, R0 ;  /* 0x0000000000007308 */ /* 0x002e700000001000 */
[----:B0-----:R-:W-:Y:S01]  /*00c0*/  MUFU.RCP R8, R8 ;  /* 0x0000000800087308 */ /* 0x001fe20000001000 */
[----:B-1----:R-:W-:-:S07]  /*00d0*/  IADD3 R6, PT, PT, R0, 0xffffffe, RZ ;  /* 0x0ffffffe00067810 */ /* 0x002fce0007ffe0ff */
[----:B------:R0:W1:Y:S02]  /*00e0*/  F2I.FTZ.U32.TRUNC.NTZ R7, R6 ;  /* 0x0000000600077305 */ /* 0x000064000021f000 */
[----:B0-----:R-:W-:Y:S01]  /*00f0*/  HFMA2 R6, -RZ, RZ, 0, 0 ;  /* 0x00000000ff067431 */ /* 0x001fe200000001ff */
[----:B-1----:R-:W-:-:S05]  /*0100*/  IADD3 R3, PT, PT, RZ, -R7, RZ ;  /* 0x80000007ff037210 */ /* 0x002fca0007ffe0ff */
[----:B------:R-:W-:-:S04]  /*0110*/  IMAD R3, R3, R2, RZ ;  /* 0x0000000203037224 */ /* 0x000fc800078e02ff */
[----:B------:R-:W-:Y:S01]  /*0120*/  IMAD.HI.U32 R7, R7, R3, R6 ;  /* 0x0000000307077227 */ /* 0x000fe200078e0006 */
[----:B------:R-:W-:-:S05]  /*0130*/  IADD3 R6, PT, PT, R8, 0xffffffe, RZ ;  /* 0x0ffffffe08067810 */ /* 0x000fca0007ffe0ff */
[----:B---3--:R-:W-:Y:S02]  /*0140*/  IMAD.HI.U32 R3, R7, UR4, RZ ;  /* 0x0000000407037c27 */ /* 0x008fe4000f8e00ff */
[----:B------:R0:W1:Y:S03]  /*0150*/  F2I.FTZ.U32.TRUNC.NTZ R7, R6 ;  /* 0x0000000600077305 */ /* 0x000066000021f000 */
[----:B------:R-:W-:-:S05]  /*0160*/  IADD3 R5, PT, PT, -R3, RZ, RZ ;  /* 0x000000ff03057210 */ /* 0x000fca0007ffe1ff */
[----:B------:R-:W-:Y:S01]  /*0170*/  IMAD R5, R2, R5, UR4 ;  /* 0x0000000402057e24 */ /* 0x000fe2000f8e0205 */
[----:B0-----:R-:W-:-:S04]  /*0180*/  MOV R6, RZ ;  /* 0x000000ff00067202 */ /* 0x001fc80000000f00 */
[----:B------:R-:W-:-:S13]  /*0190*/  ISETP.GE.U32.AND P0, PT, R5, R2, PT ;  /* 0x000000020500720c */ /* 0x000fda0003f06070 */
[-C--:B------:R-:W-:Y:S02]  /*01a0*/  @P0 IADD3 R5, PT, PT, R5, -R2.reuse, RZ ;  /* 0x8000000205050210 */ /* 0x080fe40007ffe0ff */
[----:B------:R-:W-:Y:S02]  /*01b0*/  @P0 IADD3 R3, PT, PT, R3, 0x1, RZ ;  /* 0x0000000103030810 */ /* 0x000fe40007ffe0ff */
[----:B------:R-:W-:Y:S02]  /*01c0*/  ISETP.GE.U32.AND P1, PT, R5, R2, PT ;  /* 0x000000020500720c */ /* 0x000fe40003f26070 */
[----:B-1----:R-:W-:-:S05]  /*01d0*/  IADD3 R5, PT, PT, RZ, -R7, RZ ;  /* 0x80000007ff057210 */ /* 0x002fca0007ffe0ff */
[----:B------:R-:W-:-:S04]  /*01e0*/  IMAD R5, R5, R4, RZ ;  /* 0x0000000405057224 */ /* 0x000fc800078e02ff */
[----:B------:R-:W-:Y:S02]  /*01f0*/  IMAD.HI.U32 R0, R7, R5, R6 ;  /* 0x0000000507007227 */ /* 0x000fe400078e0006 */
[----:B------:R-:W-:Y:S02]  /*0200*/  @P1 IADD3 R3, PT, PT, R3, 0x1, RZ ;  /* 0x0000000103031810 */ /* 0x000fe40007ffe0ff */
[----:B------:R-:W-:-:S04]  /*0210*/  @!P2 LOP3.LUT R3, RZ, R2, RZ, 0x33, !PT ;  /* 0x00000002ff03a212 */ /* 0x000fc800078e33ff */
[----:B------:R-:W-:Y:S01]  /*0220*/  IADD3 R31, PT, PT, -R3, RZ, RZ ;  /* 0x000000ff031f7210 */ /* 0x000fe20007ffe1ff */
[----:B------:R-:W-:-:S04]  /*0230*/  IMAD.HI.U32 R0, R0, R3, RZ ;  /* 0x0000000300007227 */ /* 0x000fc800078e00ff */
[----:B------:R-:W-:Y:S01]  /*0240*/  IMAD R31, R2, R31, UR4 ;  /* 0x00000004021f7e24 */ /* 0x000fe2000f8e021f */
[----:B------:R-:W-:-:S05]  /*0250*/  IADD3 R5, PT, PT, -R0, RZ, RZ ;  /* 0x000000ff00057210 */ /* 0x000fca0007ffe1ff */
[----:B------:R-:W-:-:S05]  /*0260*/  IMAD R5, R4, R5, R3 ;  /* 0x0000000504057224 */ /* 0x000fca00078e0203 */
[----:B------:R-:W-:-:S13]  /*0270*/  ISETP.GE.U32.AND P1, PT, R5, R4, PT ;  /* 0x000000040500720c */ /* 0x000fda0003f26070 */
[-C--:B------:R-:W-:Y:S02]  /*0280*/  @P1 IADD3 R5, PT, PT, R5, -R4.reuse, RZ ;  /* 0x8000000405051210 */ /* 0x080fe40007ffe0ff */
[----:B------:R-:W-:Y:S02]  /*0290*/  @P1 IADD3 R0, PT, PT, R0, 0x1, RZ ;  /* 0x0000000100001810 */ /* 0x000fe40007ffe0ff */
[----:B------:R-:W-:Y:S02]  /*02a0*/  ISETP.GE.U32.AND P0, PT, R5, R4, PT ;  /* 0x000000040500720c */ /* 0x000fe40003f06070 */
[----:B------:R-:W-:-:S11]  /*02b0*/  ISETP.NE.U32.AND P1, PT, R4, RZ, PT ;  /* 0x000000ff0400720c */ /* 0x000fd60003f25070 */
[----:B------:R-:W-:-:S04]  /*02c0*/  @P0 IADD3 R0, PT, PT, R0, 0x1, RZ ;  /* 0x0000000100000810 */ /* 0x000fc80007ffe0ff */
[----:B------:R-:W-:-:S04]  /*02d0*/  SEL R28, R33, R0, !P1 ;  /* 0x00000000211c7207 */ /* 0x000fc80004800000 */
[----:B--2---:R-:W-:Y:S02]  /*02e0*/  ISETP.GE.U32.AND P2, PT, R28, UR5, PT ;  /* 0x000000051c007c0c */ /* 0x004fe4000bf46070 */
[----:B------:R-:W-:-:S11]  /*02f0*/  R2UR UR5, R1 ;  /* 0x00000000010572ca */ /* 0x000fd600000e0000 */
[----:B------:R-:W-:Y:S05]  /*0300*/  @P2 EXIT ;  /* 0x000000000000294d */ /* 0x000fea0003800000 */
[----:B------:R-:W0:Y:S01]  /*0310*/  S2R R30, SR_TID.X ;  /* 0x00000000001e7919 */ /* 0x000e220000002100 */
[----:B------:R-:W0:Y:S02]  /*0320*/  LDCU UR4, c[0x0][0x404] ;  /* 0x00008080ff0477ac */ /* 0x000e240008000800 */
[----:B0-----:R-:W-:-:S13]  /*0330*/  ISETP.GE.U32.AND P2, PT, R30, UR4, PT ;  /* 0x000000041e007c0c */ /* 0x001fda000bf46070 */
[----:B------:R-:W-:Y:S05]  /*0340*/  @P2 EXIT ;  /* 0x000000000000294d */ /* 0x000fea0003800000 */
[----:B------:R-:W0:Y:S01]  /*0350*/  LDCU.64 UR10, c[0x0][0x408] ;  /* 0x00008100ff0a77ac */ /* 0x000e220008000a00 */
[----:B------:R-:W-:Y:S01]  /*0360*/  IADD3 R0, PT, PT, R5, -R4, RZ ;  /* 0x8000000405007210 */ /* 0x000fe20007ffe0ff */
[----:B------:R-:W1:Y:S01]  /*0370*/  LDC.64 R6, c[0x0][0x398] ;  /* 0x0000e600ff067b82 */ /* 0x000e620000000a00 */
[----:B------:R-:W2:Y:S02]  /*0380*/  LDCU.64 UR12, c[0x0][0x358] ;  /* 0x00006b00ff0c77ac */ /* 0x000ea40008000a00 */
[----:B------:R-:W-:Y:S01]  /*0390*/  @P1 SEL R33, R0, R5, P0 ;  /* 0x0000000500211207 */ /* 0x000fe20000000000 */
[----:B------:R-:W3:Y:S01]  /*03a0*/  LDCU UR6, c[0x0][0x41c] ;  /* 0x00008380ff0677ac */ /* 0x000ee20008000800 */
[----:B------:R-:W4:Y:S01]  /*03b0*/  LDCU UR4, c[0x0][0x3fc] ;  /* 0x00007f80ff0477ac */ /* 0x000f220008000800 */
[----:B0-----:R-:W0:Y:S01]  /*03c0*/  I2F.U32.RP R0, UR10 ;  /* 0x0000000a00007d06 */ /* 0x001e220008209000 */
[----:B------:R-:W-:Y:S01]  /*03d0*/  ISETP.NE.U32.AND P2, PT, RZ, UR10, PT ;  /* 0x0000000aff007c0c */ /* 0x000fe2000bf45070 */
[----:B-1----:R-:W-:-:S05]  /*03e0*/  IMAD.WIDE.U32 R6, R33, 0x4, R6 ;  /* 0x0000000421067825 */ /* 0x002fca00078e0006 */
[----:B--2---:R1:W5:Y:S01]  /*03f0*/  LDG.E.CONSTANT R29, desc[UR12][R6.64] ;  /* 0x0000000c061d7981 */ /* 0x004362000c1e9900 */
[----:B------:R-:W-:Y:S01]  /*0400*/  USHF.R.U32.HI UR7, URZ, 0x1, UR11 ;  /* 0x00000001ff077899 */ /* 0x000fe2000801160b */
[----:B0-----:R-:W0:Y:S01]  /*0410*/  MUFU.RCP R0, R0 ;  /* 0x0000000000007308 */ /* 0x001e220000001000 */
[----:B------:R-:W-:Y:S01]  /*0420*/  BSSY.RECONVERGENT B0, `(.L_x_6) ;  /* 0x00004b6000007945 */ /* 0x000fe20003800200 */
[----:B---3--:R-:W-:Y:S02]  /*0430*/  UISETP.NE.AND UP0, UPT, UR6, URZ, UPT ;  /* 0x000000ff0600728c */ /* 0x008fe4000bf05270 */
[----:B------:R-:W-:Y:S02]  /*0440*/  ULOP3.LUT UR8, UR7, 0x7, URZ, 0xc0, !UPT ;  /* 0x0000000707087892 */ /* 0x000fe4000f8ec0ff */
[----:B------:R-:W-:Y:S02]  /*0450*/  ULOP3.LUT UR9, UR7, 0x3, URZ, 0xc0, !UPT ;  /* 0x0000000307097892 */ /* 0x000fe4000f8ec0ff */
[----:B------:R-:W-:-:S02]  /*0460*/  UIADD3 UR15, UPT, UPT, UR5, 0x220, URZ ;  /* 0x00000220050f7890 */ /* 0x000fc4000fffe0ff */
[----:B------:R-:W-:Y:S02]  /*0470*/  UIADD3 UR5, UPT, UPT, UR5, 0x320, URZ ;  /* 0x0000032005057890 */ /* 0x000fe4000fffe0ff */
[----:B------:R-:W-:Y:S02]  /*0480*/  ULOP3.LUT UR16, UR11, 0x6, URZ, 0xc0, !UPT ;  /* 0x000000060b107892 */ /* 0x000fe4000f8ec0ff */
[----:B------:R-:W-:Y:S02]  /*0490*/  ULOP3.LUT UR17, UR11, 0x2, URZ, 0xc0, !UPT ;  /* 0x000000020b117892 */ /* 0x000fe4000f8ec0ff */
[----:B------:R-:W-:Y:S01]  /*04a0*/  ULOP3.LUT UR6, UR11, 0xfffffff8, URZ, 0xc0, !UPT ;  /* 0xfffffff80b067892 */ /* 0x000fe2000f8ec0ff */
[----:B0-----:R-:W-:Y:S01]  /*04b0*/  IADD3 R8, PT, PT, R0, 0xffffffe, RZ ;  /* 0x0ffffffe00087810 */ /* 0x001fe20007ffe0ff */
[----:B------:R-:W-:Y:S02]  /*04c0*/  ULOP3.LUT UR7, UR7, 0x7ffffff8, URZ, 0xc0, !UPT ;  /* 0x7ffffff807077892 */ /* 0x000fe4000f8ec0ff */
[----:B------:R-:W-:Y:S01]  /*04d0*/  UIADD3 UR8, UPT, UPT, UR8, -0x1, URZ ;  /* 0xffffffff08087890 */ /* 0x000fe2000fffe0ff */
[----:B------:R0:W2:Y:S01]  /*04e0*/  F2I.FTZ.U32.TRUNC.NTZ R9, R8 ;  /* 0x0000000800097305 */ /* 0x0000a2000021f000 */
[----:B------:R-:W-:-:S02]  /*04f0*/  UIADD3 UR9, UPT, UPT, UR9, -0x1, URZ ;  /* 0xffffffff09097890 */ /* 0x000fc4000fffe0ff */
[----:B------:R-:W-:Y:S01]  /*0500*/  UISETP.GT.U32.AND UP0, UPT, UR11, 0x1, UP0 ;  /* 0x000000010b00788c */ /* 0x000fe20008704070 */
[----:B0-----:R-:W-:Y:S01]  /*0510*/  HFMA2 R8, -RZ, RZ, 0, 0 ;  /* 0x00000000ff087431 */ /* 0x001fe200000001ff */
[----:B--2---:R-:W-:-:S05]  /*0520*/  IADD3 R3, PT, PT, RZ, -R9, RZ ;  /* 0x80000009ff037210 */ /* 0x004fca0007ffe0ff */
[----:B------:R-:W-:-:S04]  /*0530*/  IMAD R3, R3, UR10, RZ ;  /* 0x0000000a03037c24 */ /* 0x000fc8000f8e02ff */
[----:B------:R-:W-:-:S06]  /*0540*/  IMAD.HI.U32 R9, R9, R3, R8 ;  /* 0x0000000309097227 */ /* 0x000fcc00078e0008 */
[----:B------:R-:W-:-:S05]  /*0550*/  IMAD.HI.U32 R9, R9, R4, RZ ;  /* 0x0000000409097227 */ /* 0x000fca00078e00ff */
[----:B------:R-:W-:-:S05]  /*0560*/  IADD3 R3, PT, PT, -R9, RZ, RZ ;  /* 0x000000ff09037210 */ /* 0x000fca0007ffe1ff */
[----:B------:R-:W-:Y:S02]  /*0570*/  IMAD R3, R3, UR10, R4 ;  /* 0x0000000a03037c24 */ /* 0x000fe4000f8e0204 */
[C---:B------:R-:W-:Y:S02]  /*0580*/  IMAD R4, R28.reuse, R4, R33 ;  /* 0x000000041c047224 */ /* 0x040fe400078e0221 */
[----:B----4-:R-:W-:Y:S01]  /*0590*/  IMAD R28, R28, UR4, RZ ;  /* 0x000000041c1c7c24 */ /* 0x010fe2000f8e02ff */
[----:B------:R-:W-:Y:S01]  /*05a0*/  ISETP.GE.U32.AND P0, PT, R3, UR10, PT ;  /* 0x0000000a03007c0c */ /* 0x000fe2000bf06070 */
[----:B------:R-:W-:Y:S01]  /*05b0*/  IMAD R2, R4, R2, R31 ;  /* 0x0000000204027224 */ /* 0x000fe200078e021f */
[----:B------:R-:W-:-:S11]  /*05c0*/  SHF.L.U32 R31, R31, 0x7, RZ ;  /* 0x000000071f1f7819 */ /* 0x000fd600000006ff */
[----:B------:R-:W-:Y:S02]  /*05d0*/  @P0 IADD3 R3, PT, PT, R3, -UR10, RZ ;  /* 0x8000000a03030c10 */ /* 0x000fe4000fffe0ff */
[----:B------:R-:W-:Y:S02]  /*05e0*/  @P0 IADD3 R9, PT, PT, R9, 0x1, RZ ;  /* 0x0000000109090810 */ /* 0x000fe40007ffe0ff */
[----:B------:R-:W-:-:S13]  /*05f0*/  ISETP.GE.U32.AND P1, PT, R3, UR10, PT ;  /* 0x0000000a03007c0c */ /* 0x000fda000bf26070 */
[----:B------:R-:W-:Y:S02]  /*0600*/  @P1 IADD3 R9, PT, PT, R9, 0x1, RZ ;  /* 0x0000000109091810 */ /* 0x000fe40007ffe0ff */
[----:B------:R-:W-:Y:S01]  /*0610*/  @!P2 LOP3.LUT R9, RZ, UR10, RZ, 0x33, !PT ;  /* 0x0000000aff09ac12 */ /* 0x000fe2000f8e33ff */
[----:B------:R-:W-:-:S03]  /*0620*/  ULOP3.LUT UR10, UR11, 0xfffffff0, URZ, 0xc0, !UPT ;  /* 0xfffffff00b0a7892 */ /* 0x000fc6000f8ec0ff */
[----:B------:R-:W0:Y:S01]  /*0630*/  I2F.U32.RP R3, R9 ;  /* 0x0000000900037306 */ /* 0x000e220000209000 */
[----:B------:R-:W-:-:S07]  /*0640*/  ISETP.NE.U32.AND P2, PT, R9, RZ, PT ;  /* 0x000000ff0900720c */ /* 0x000fce0003f45070 */
[----:B0-----:R-:W1:Y:S02]  /*0650*/  MUFU.RCP R3, R3 ;  /* 0x0000000300037308 */ /* 0x001e640000001000 */
[----:B-1----:R-:W-:Y:S02]  /*0660*/  IADD3 R6, PT, PT, R3, 0xffffffe, RZ ;  /* 0x0ffffffe03067810 */ /* 0x002fe40007ffe0ff */
[----:B------:R-:W-:-:S04]  /*0670*/  MOV R3, UR10 ;  /* 0x0000000a00037c02 */ /* 0x000fc80008000f00 */
[----:B------:R0:W1:Y:S02]  /*0680*/  F2I.FTZ.U32.TRUNC.NTZ R7, R6 ;  /* 0x0000000600077305 */ /* 0x000064000021f000 */
[----:B0-----:R-:W-:Y:S01]  /*0690*/  MOV R6, RZ ;  /* 0x000000ff00067202 */ /* 0x001fe20000000f00 */
[----:B-1----:R-:W-:-:S05]  /*06a0*/  IMAD R0, R9, R7, RZ ;  /* 0x0000000709007224 */ /* 0x002fca00078e02ff */
[----:B------:R-:W-:-:S05]  /*06b0*/  IADD3 R5, PT, PT, -R0, RZ, RZ ;  /* 0x000000ff00057210 */ /* 0x000fca0007ffe1ff */
[----:B------:R-:W-:-:S06]  /*06c0*/  IMAD.HI.U32 R0, R7, R5, R6 ;  /* 0x0000000507007227 */ /* 0x000fcc00078e0006 */
[----:B------:R-:W-:-:S05]  /*06d0*/  IMAD.HI.U32 R0, R0, R33, RZ ;  /* 0x0000002100007227 */ /* 0x000fca00078e00ff */
[----:B------:R-:W-:-:S05]  /*06e0*/  IADD3 R8, PT, PT, -R0, RZ, RZ ;  /* 0x000000ff00087210 */ /* 0x000fca0007ffe1ff */
[----:B------:R-:W-:-:S05]  /*06f0*/  IMAD R8, R9, R8, R33 ;  /* 0x0000000809087224 */ /* 0x000fca00078e0221 */
[----:B------:R-:W-:-:S13]  /*0700*/  ISETP.GE.U32.AND P0, PT, R8, R9, PT ;  /* 0x000000090800720c */ /* 0x000fda0003f06070 */
[----:B------:R-:W-:Y:S02]  /*0710*/  @P0 IADD3 R8, PT, PT, -R9, R8, RZ ;  /* 0x0000000809080210 */ /* 0x000fe40007ffe1ff */
[----:B------:R-:W-:Y:S02]  /*0720*/  @P0 IADD3 R0, PT, PT, R0, 0x1, RZ ;  /* 0x0000000100000810 */ /* 0x000fe40007ffe0ff */
[----:B------:R-:W-:-:S13]  /*0730*/  ISETP.GE.U32.AND P1, PT, R8, R9, PT ;  /* 0x000000090800720c */ /* 0x000fda0003f26070 */
[----:B------:R-:W-:Y:S02]  /*0740*/  @P1 IADD3 R0, PT, PT, R0, 0x1, RZ ;  /* 0x0000000100001810 */ /* 0x000fe40007ffe0ff */
[----:B------:R-:W-:-:S07]  /*0750*/  @!P2 LOP3.LUT R0, RZ, R9, RZ, 0x33, !PT ;  /* 0x00000009ff00a212 */ /* 0x000fce00078e33ff */
.L_x_46:
[----:B0-----:R-:W0:Y:S02]  /*0760*/  LDCU UR4, c[0x0][0x40c] ;  /* 0x00008180ff0477ac */ /* 0x001e240008000800 */
[----:B0-----:R-:W-:-:S09]  /*0770*/  UISETP.NE.AND UP1, UPT, UR4, URZ, UPT ;  /* 0x000000ff0400728c */ /* 0x001fd2000bf25270 */
[----:B-12--5:R-:W-:Y:S05]  /*0780*/  BRA.U !UP1, `(.L_x_7) ;  /* 0x0000000509307547 */ /* 0x026fea000b800000 */
[----:B------:R-:W-:Y:S01]  /*0790*/  UISETP.GE.U32.AND UP1, UPT, UR4, 0x10, UPT ;  /* 0x000000100400788c */ /* 0x000fe2000bf26070 */
[----:B------:R-:W-:-:S08]  /*07a0*/  HFMA2 R4, -RZ, RZ, 0, 0 ;  /* 0x00000000ff047431 */ /* 0x000fd000000001ff */
[----:B------:R-:W-:Y:S05]  /*07b0*/  BRA.U !UP1, `(.L_x_8) ;  /* 0x00000001094c7547 */ /* 0x000fea000b800000 */
[----:B------:R-:W-:Y:S01]  /*07c0*/  ULOP3.LUT UR4, UR4, 0xfffffff0, URZ, 0xc0, !UPT ;  /* 0xfffffff004047892 */ /* 0x000fe2000f8ec0ff */
[C---:B------:R-:W-:Y:S02]  /*07d0*/  IADD3 R6, PT, PT, R1.reuse, 0x40, RZ ;  /* 0x0000004001067810 */ /* 0x040fe40007ffe0ff */
[----:B------:R-:W-:-:S03]  /*07e0*/  IADD3 R5, PT, PT, R1, 0x140, RZ ;  /* 0x0000014001057810 */ /* 0x000fc60007ffe0ff */
[----:B------:R-:W-:-:S04]  /*07f0*/  MOV R3, UR4 ;  /* 0x0000000400037c02 */ /* 0x000fc80008000f00 */
[----:B------:R-:W-:-:S07]  /*0800*/  IADD3 R4, PT, PT, -R3, RZ, RZ ;  /* 0x000000ff03047210 */ /* 0x000fce0007ffe1ff */
.L_x_9:
[----:B------:R-:W-:Y:S01]  /*0810*/  IADD3 R4, PT, PT, R4, 0x10, RZ ;  /* 0x0000001004047810 */ /* 0x000fe20007ffe0ff */
[----:B------:R-:W-:Y:S03]  /*0820*/  STL.128 [R6+-0x20], RZ ;  /* 0xffffe0ff06007387 */ /* 0x000fe60000100c00 */
[----:B------:R-:W-:Y:S01]  /*0830*/  ISETP.NE.AND P0, PT, R4, RZ, PT ;  /* 0x000000ff0400720c */ /* 0x000fe20003f05270 */
[----:B------:R-:W-:Y:S04]  /*0840*/  STL.128 [R5+-0x20], RZ ;  /* 0xffffe0ff05007387 */ /* 0x000fe80000100c00 */
[----:B------:R-:W-:Y:S04]  /*0850*/  STL.128 [R6+-0x10], RZ ;  /* 0xfffff0ff06007387 */ /* 0x000fe80000100c00 */
[----:B------:R-:W-:Y:S04]  /*0860*/  STL.128 [R5+-0x10], RZ ;  /* 0xfffff0ff05007387 */ /* 0x000fe80000100c00 */
[----:B------:R-:W-:Y:S04]  /*0870*/  STL.128 [R6], RZ ;  /* 0x000000ff06007387 */ /* 0x000fe80000100c00 */
[----:B------:R-:W-:Y:S04]  /*0880*/  STL.128 [R5], RZ ;  /* 0x000000ff05007387 */ /* 0x000fe80000100c00 */
[----:B------:R0:W-:Y:S04]  /*0890*/  STL.128 [R6+0x10], RZ ;  /* 0x000010ff06007387 */ /* 0x0001e80000100c00 */
[----:B------:R1:W-:Y:S01]  /*08a0*/  STL.128 [R5+0x10], RZ ;  /* 0x000010ff05007387 */ /* 0x0003e20000100c00 */
[----:B0-----:R-:W-:-:S02]  /*08b0*/  IADD3 R6, PT, PT, R6, 0x40, RZ ;  /* 0x0000004006067810 */ /* 0x001fc40007ffe0ff */
[----:B-1----:R-:W-:Y:S01]  /*08c0*/  IADD3 R5, PT, PT, R5, 0x40, RZ ;  /* 0x0000004005057810 */ /* 0x002fe20007ffe0ff */
[----:B------:R-:W-:Y:S06]  /*08d0*/  @P0 BRA `(.L_x_9) ;  /* 0xfffffffc00cc0947 */ /* 0x000fec000383ffff */
[----:B------:R-:W-:-:S07]  /*08e0*/  MOV R4, R3 ;  /* 0x0000000300047202 */ /* 0x000fce0000000f00 */
.L_x_8:
[----:B------:R-:W0:Y:S02]  /*08f0*/  LDC R6, c[0x0][0x40c] ;  /* 0x00010300ff067b82 */ /* 0x000e240000000800 */
[----:B0-----:R-:W-:-:S04]  /*0900*/  LOP3.LUT R5, R6, 0xf, RZ, 0xc0, !PT ;  /* 0x0000000f06057812 */ /* 0x001fc800078ec0ff */
[----:B------:R-:W-:-:S13]  /*0910*/  ISETP.NE.AND P0, PT, R5, RZ, PT ;  /* 0x000000ff0500720c */ /* 0x000fda0003f05270 */
[----:B------:R-:W-:Y:S05]  /*0920*/  @!P0 BRA `(.L_x_7) ;  /* 0x0000000000c88947 */ /* 0x000fea0003800000 */
[----:B------:R-:W-:Y:S02]  /*0930*/  IADD3 R5, PT, PT, R5, -0x1, RZ ;  /* 0xffffffff05057810 */ /* 0x000fe40007ffe0ff */
[----:B------:R-:W-:Y:S02]  /*0940*/  LOP3.LUT R7, R6, 0x7, RZ, 0xc0, !PT ;  /* 0x0000000706077812 */ /* 0x000fe400078ec0ff */
[----:B------:R-:W-:Y:S02]  /*0950*/  ISETP.GE.U32.AND P0, PT, R5, 0x7, PT ;  /* 0x000000070500780c */ /* 0x000fe40003f06070 */
[----:B------:R-:W-:-:S11]  /*0960*/  ISETP.NE.AND P1, PT, R7, RZ, PT ;  /* 0x000000ff0700720c */ /* 0x000fd60003f25270 */
[----:B------:R-:W-:Y:S05]  /*0970*/  @!P0 BRA `(.L_x_10) ;  /* 0x0000000000488947 */ /* 0x000fea0003800000 */
[C---:B------:R-:W-:Y:S02]  /*0980*/  LEA R5, R4.reuse, UR14, 0x2 ;  /* 0x0000000e04057c11 */ /* 0x040fe4000f8e10ff */
[----:B------:R-:W-:-:S03]  /*0990*/  IADD3 R4, PT, PT, R4, 0x8, RZ ;  /* 0x0000000804047810 */ /* 0x000fc60007ffe0ff */
[----:B------:R0:W-:Y:S04]  /*09a0*/  STL [R5+0x20], RZ ;  /* 0x000020ff05007387 */ /* 0x0001e80000100800 */
        /* <DEDUP_REMOVED lines=14> */
[----:B------:R0:W-:Y:S02]  /*0a90*/  STL [R5+0x13c], RZ ;  /* 0x00013cff05007387 */ /* 0x0001e40000100800 */
.L_x_10:
[----:B------:R-:W-:Y:S05]  /*0aa0*/  @!P1 BRA `(.L_x_7) ;  /* 0x0000000000689947 */ /* 0x000fea0003800000 */
[----:B0-----:R-:W-:Y:S02]  /*0ab0*/  IADD3 R5, PT, PT, R7, -0x1, RZ ;  /* 0xffffffff07057810 */ /* 0x001fe40007ffe0ff */
        /* <DEDUP_REMOVED lines=14> */
.L_x_11:
[----:B------:R-:W-:Y:S05]  /*0ba0*/  @!P1 BRA `(.L_x_7) ;  /* 0x0000000000289947 */ /* 0x000fea0003800000 */
[----:B------:R-:W-:Y:S02]  /*0bb0*/  LEA R4, R4, UR14, 0x2 ;  /* 0x0000000e04047c11 */ /* 0x000fe4000f8e10ff */
[----:B------:R-:W-:-:S03]  /*0bc0*/  ISETP.NE.AND P0, PT, R6, 0x1, PT ;  /* 0x000000010600780c */ /* 0x000fc60003f05270 */
[----:B------:R1:W-:Y:S04]  /*0bd0*/  STL [R4+0x20], RZ ;  /* 0x000020ff04007387 */ /* 0x0003e80000100800 */
[----:B------:R1:W-:Y:S06]  /*0be0*/  STL [R4+0x120], RZ ;  /* 0x000120ff04007387 */ /* 0x0003ec0000100800 */
[----:B------:R-:W-:Y:S05]  /*0bf0*/  @!P0 BRA `(.L_x_7) ;  /* 0x0000000000148947 */ /* 0x000fea0003800000 */
[----:B------:R-:W-:Y:S01]  /*0c00*/  ISETP.NE.AND P0, PT, R6, 0x2, PT ;  /* 0x000000020600780c */ /* 0x000fe20003f05270 */
[----:B------:R2:W-:Y:S04]  /*0c10*/  STL [R4+0x24], RZ ;  /* 0x000024ff04007387 */ /* 0x0005e80000100800 */
[----:B------:R2:W-:Y:S08]  /*0c20*/  STL [R4+0x124], RZ ;  /* 0x000124ff04007387 */ /* 0x0005f00000100800 */
[----:B------:R2:W-:Y:S04]  /*0c30*/  @P0 STL [R4+0x28], RZ ;  /* 0x000028ff04000387 */ /* 0x0005e80000100800 */
[----:B------:R2:W-:Y:S02]  /*0c40*/  @P0 STL [R4+0x128], RZ ;  /* 0x000128ff04000387 */ /* 0x0005e40000100800 */
.L_x_7:
[----:B-12---:R-:W1:Y:S02]  /*0c50*/  LDC R4, c[0x0][0x3fc] ;  /* 0x0000ff00ff047b82 */ /* 0x006e640000000800 */
[----:B-1----:R-:W-:-:S04]  /*0c60*/  VIADDMNMX.U32 R4, R31, 0x80, R4, PT ;  /* 0x000000801f047846 */ /* 0x002fc80003800004 */
[----:B------:R-:W-:-:S13]  /*0c70*/  ISETP.GE.U32.AND P0, PT, R31, R4, PT ;  /* 0x000000041f00720c */ /* 0x000fda0003f06070 */
[----:B------:R-:W-:Y:S05]  /*0c80*/  @P0 BRA `(.L_x_12) ;  /* 0x00000038008c0947 */ /* 0x000fea0003800000 */
[----:B------:R-:W1:Y:S02]  /*0c90*/  LDC.64 R40, c[0x0][0x390] ;  /* 0x0000e400ff287b82 */ /* 0x000e640000000a00 */
[----:B-1----:R-:W-:-:S06]  /*0ca0*/  IMAD.WIDE.U32 R40, R33, 0x4, R40 ;  /* 0x0000000421287825 */ /* 0x002fcc00078e0028 */
[----:B------:R1:W5:Y:S01]  /*0cb0*/  LDG.E.CONSTANT R40, desc[UR12][R40.64] ;  /* 0x0000000c28287981 */ /* 0x000362000c1e9900 */
[----:B------:R-:W-:-:S07]  /*0cc0*/  MOV R38, R31 ;  /* 0x0000001f00267202 */ /* 0x000fce0000000f00 */
.L_x_41:
[----:B------:R-:W2:Y:S01]  /*0cd0*/  LDC R4, c[0x0][0x3b0] ;  /* 0x0000ec00ff047b82 */ /* 0x000ea20000000800 */
[----:B------:R-:W0:Y:S07]  /*0ce0*/  LDCU UR4, c[0x0][0x400] ;  /* 0x00008000ff0477ac */ /* 0x000e2e0008000800 */
[----:B------:R-:W3:Y:S08]  /*0cf0*/  LDC.64 R6, c[0x0][0x388] ;  /* 0x0000e200ff067b82 */ /* 0x000ef00000000a00 */
[----:B------:R-:W4:Y:S01]  /*0d00*/  LDC R16, c[0x0][0x40c] ;  /* 0x00010300ff107b82 */ /* 0x000f220000000800 */
[----:B0-----:R-:W-:-:S04]  /*0d10*/  IMAD R5, R28, UR4, R33 ;  /* 0x000000041c057c24 */ /* 0x001fc8000f8e0221 */
[----:B------:R-:W-:Y:S01]  /*0d20*/  IMAD R11, R38, UR4, R5 ;  /* 0x00000004260b7c24 */ /* 0x000fe2000f8e0205 */
[----:B--2---:R-:W-:Y:S01]  /*0d30*/  ISETP.NE.AND P0, PT, R4, RZ, PT ;  /* 0x000000ff0400720c */ /* 0x004fe20003f05270 */
[----:B------:R-:W0:Y:S01]  /*0d40*/  LDCU UR4, c[0x0][0x404] ;  /* 0x00008080ff0477ac */ /* 0x000e220008000800 */
[----:B------:R-:W2:Y:S01]  /*0d50*/  LDC.64 R4, c[0x0][0x380] ;  /* 0x0000e000ff047b82 */ /* 0x000ea20000000a00 */
[----:B---3--:R-:W-:-:S07]  /*0d60*/  IMAD.WIDE.U32 R6, R11, 0x4, R6 ;  /* 0x000000040b067825 */ /* 0x008fce00078e0006 */
[----:B------:R-:W3:Y:S01]  /*0d70*/  LDC R36, c[0x0][0x414] ;  /* 0x00010500ff247b82 */ /* 0x000ee20000000800 */
[----:B------:R-:W3:Y:S07]  /*0d80*/  LDG.E.CONSTANT R12, desc[UR12][R6.64] ;  /* 0x0000000c060c7981 */ /* 0x000eee000c1e9900 */
[----:B------:R-:W1:Y:S02]  /*0d90*/  @P0 LDC.64 R8, c[0x0][0x3b8] ;  /* 0x0000ee00ff080b82 */ /* 0x000e640000000a00 */
[----:B-1----:R-:W-:-:S06]  /*0da0*/  @P0 IMAD.WIDE.U32 R8, R33, 0x4, R8 ;  /* 0x0000000421080825 */ /* 0x002fcc00078e0008 */
[----:B------:R-:W3:Y:S01]  /*0db0*/  @P0 LDG.E.CONSTANT R9, desc[UR12][R8.64] ;  /* 0x0000000c08090981 */ /* 0x000ee2000c1e9900 */
[----:B0-----:R-:W-:-:S04]  /*0dc0*/  IMAD R34, R11, UR4, R30 ;  /* 0x000000040b227c24 */ /* 0x001fc8000f8e021e */
[----:B--2---:R-:W-:Y:S02]  /*0dd0*/  IMAD.WIDE.U32 R10, R34, 0x4, R4 ;  /* 0x00000004220a7825 */ /* 0x004fe400078e0004 */
[----:B------:R-:W0:Y:S03]  /*0de0*/  LDC R4, c[0x0][0x418] ;  /* 0x00010600ff047b82 */ /* 0x000e260000000800 */
[----:B-----5:R1:W5:Y:S01]  /*0df0*/  LDG.E.CONSTANT R32, desc[UR12][R10.64] ;  /* 0x0000000c0a207981 */ /* 0x020362000c1e9900 */
[----:B----4-:R-:W-:Y:S01]  /*0e00*/  ISETP.NE.AND P1, PT, R16, RZ, PT ;  /* 0x000000ff1000720c */ /* 0x010fe20003f25270 */
[----:B---3--:R-:W-:-:S05]  /*0e10*/  @P0 FADD R12, R12, R9 ;  /* 0x000000090c0c0221 */ /* 0x008fca0000000000 */
[----:B------:R-:W-:-:S04]  /*0e20*/  FSETP.GT.AND P0, PT, R12, 20, PT ;  /* 0x41a000000c00780b */ /* 0x000fc80003f04000 */
[----:B0-----:R-:W-:Y:S01]  /*0e30*/  ISETP.EQ.OR P0, PT, R4, RZ, P0 ;  /* 0x000000ff0400720c */ /* 0x001fe20000702670 */
[----:B------:R-:W-:Y:S01]  /*0e40*/  FADD R4, -R36, 1 ;  /* 0x3f80000024047421 */ /* 0x000fe20000000100 */
[----:B------:R-:W-:-:S11]  /*0e50*/  MOV R37, R12 ;  /* 0x0000000c00257202 */ /* 0x000fd60000000f00 */
[----:B-1----:R-:W-:Y:S05]  /*0e60*/  @P0 BRA `(.L_x_13) ;  /* 0x00000000009c0947 */ /* 0x002fea0003800000 */
        /* <DEDUP_REMOVED lines=8> */
[C---:B------:R-:W-:Y:S01]  /*0ef0*/  FADD R7, R5.reuse, -12583039 ;  /* 0xcb40007f05077421 */ /* 0x040fe20000000000 */
[----:B------:R-:W-:-:S03]  /*0f00*/  SHF.L.U32 R5, R5, 0x17, RZ ;  /* 0x0000001705057819 */ /* 0x000fc600000006ff */
[----:B------:R-:W-:-:S04]  /*0f10*/  FFMA R7, R12, 1.4426950216293334961, -R7 ;  /* 0x3fb8aa3b0c077823 */ /* 0x000fc80000000807 */
[----:B------:R-:W-:-:S04]  /*0f20*/  FFMA R7, R12, 1.925963033500011079e-08, R7 ;  /* 0x32a570600c077823 */ /* 0x000fc80000000007 */
        /* <DEDUP_REMOVED lines=8> */
[----:B------:R-:W-:Y:S02]  /*0fb0*/  I2FP.F32.S32 R7, R8 ;  /* 0x0000000800077245 */ /* 0x000fe40000201400 */
[----:B------:R-:W-:Y:S01]  /*0fc0*/  MOV R8, 0x7f800000 ;  /* 0x7f80000000087802 */ /* 0x000fe20000000f00 */
        /* <DEDUP_REMOVED lines=13> */
[----:B------:R-:W-:-:S04]  /*10a0*/  FFMA R9, R9, R10, R9 ;  /* 0x0000000a09097223 */ /* 0x000fc80000000009 */
[----:B------:R-:W-:-:S04]  /*10b0*/  FFMA R6, R6, 0.69314718246459960938, R9 ;  /* 0x3f31721806067823 */ /* 0x000fc80000000009 */
[----:B------:R-:W-:-:S05]  /*10c0*/  @P0 FFMA R6, R5, R8, +INF ;  /* 0x7f80000005060423 */ /* 0x000fca0000000008 */
[----:B------:R-:W-:-:S07]  /*10d0*/  FSEL R37, R6, -INF , P2 ;  /* 0xff80000006257808 */ /* 0x000fce0001000000 */
.L_x_13:
[----:B------:R-:W-:Y:S01]  /*10e0*/  FMUL R36, R37, R36 ;  /* 0x0000002425247220 */ /* 0x000fe20000400000 */
[----:B------:R-:W-:Y:S01]  /*10f0*/  FMUL R35, R4, R37 ;  /* 0x0000002504237220 */ /* 0x000fe20000400000 */
[----:B------:R-:W-:Y:S06]  /*1100*/  @!P1 BRA `(.L_x_14) ;  /* 0x0000000c00c09947 */ /* 0x000fec0003800000 */
[----:B------:R-:W0:Y:S01]  /*1110*/  LDCU UR4, c[0x0][0x408] ;  /* 0x00008100ff0477ac */ /* 0x000e220008000800 */
[----:B------:R-:W-:Y:S02]  /*1120*/  ISETP.GE.U32.AND P0, PT, R16, 0x10, PT ;  /* 0x000000101000780c */ /* 0x000fe40003f06070 */
[----:B------:R-:W-:Y:S02]  /*1130*/  IADD3 R17, PT, PT, R28, R38, RZ ;  /* 0x000000261c117210 */ /* 0x000fe40007ffe0ff */
[----:B------:R-:W-:-:S03]  /*1140*/  MOV R12, RZ ;  /* 0x000000ff000c7202 */ /* 0x000fc60000000f00 */
[----:B0-----:R-:W-:-:S06]  /*1150*/  IMAD R17, R17, UR4, R0 ;  /* 0x0000000411117c24 */ /* 0x001fcc000f8e0200 */
[----:B------:R-:W-:Y:S05]  /*1160*/  @!P0 BRA `(.L_x_15) ;  /* 0x0000000400888947 */ /* 0x000fea0003800000 */
[----:B------:R-:W-:Y:S01]  /*1170*/  HFMA2 R20, -RZ, RZ, 0, 0 ;  /* 0x00000000ff147431 */ /* 0x000fe200000001ff */
[----:B------:R-:W-:Y:S06]  /*1180*/  BSSY.RECONVERGENT B1, `(.L_x_16) ;  /* 0x000005f000017945 */ /* 0x000fec0003800200 */
.L_x_17:
[----:B0-----:R-:W0:Y:S01]  /*1190*/  LDC.64 R24, c[0x0][0x3a0] ;  /* 0x0000e800ff187b82 */ /* 0x001e220000000a00 */
[----:B------:R-:W-:-:S05]  /*11a0*/  IMAD R19, R17, R16, R20 ;  /* 0x0000001011137224 */ /* 0x000fca00078e0214 */
[C---:B------:R-:W-:Y:S02]  /*11b0*/  IADD3 R45, PT, PT, R19.reuse, 0x4, RZ ;  /* 0x00000004132d7810 */ /* 0x040fe40007ffe0ff */
[----:B------:R-:W1:Y:S01]  /*11c0*/  LDC.64 R22, c[0x0][0x3a8] ;  /* 0x0000ea00ff167b82 */ /* 0x000e620000000a00 */
[C---:B------:R-:W-:Y:S02]  /*11d0*/  IADD3 R43, PT, PT, R19.reuse, 0x6, RZ ;  /* 0x00000006132b7810 */ /* 0x040fe40007ffe0ff */
[C---:B------:R-:W-:Y:S02]  /*11e0*/  IADD3 R27, PT, PT, R19.reuse, 0x5, RZ ;  /* 0x00000005131b7810 */ /* 0x040fe40007ffe0ff */
[----:B------:R-:W-:Y:S01]  /*11f0*/  IADD3 R15, PT, PT, R19, 0x7, RZ ;  /* 0x00000007130f7810 */ /* 0x000fe20007ffe0ff */
[----:B0-----:R-:W-:-:S04]  /*1200*/  IMAD.WIDE.U32 R4, R45, 0x4, R24 ;  /* 0x000000042d047825 */ /* 0x001fc800078e0018 */
[--C-:B------:R-:W-:Y:S02]  /*1210*/  IMAD.WIDE.U32 R6, R43, 0x4, R24.reuse ;  /* 0x000000042b067825 */ /* 0x100fe400078e0018 */
[----:B------:R-:W2:Y:S02]  /*1220*/  LDG.E.CONSTANT R4, desc[UR12][R4.64] ;  /* 0x0000000c04047981 */ /* 0x000ea4000c1e9900 */
[--C-:B------:R-:W-:Y:S02]  /*1230*/  IMAD.WIDE.U32 R10, R27, 0x4, R24.reuse ;  /* 0x000000041b0a7825 */ /* 0x100fe400078e0018 */
[----:B------:R-:W2:Y:S02]  /*1240*/  LDG.E.CONSTANT R6, desc[UR12][R6.64] ;  /* 0x0000000c06067981 */ /* 0x000ea4000c1e9900 */
[----:B------:R-:W-:-:S04]  /*1250*/  IMAD.WIDE.U32 R12, R15, 0x4, R24 ;  /* 0x000000040f0c7825 */ /* 0x000fc800078e0018 */
[--C-:B-1----:R-:W-:Y:S01]  /*1260*/  IMAD.WIDE.U32 R44, R45, 0x4, R22.reuse ;  /* 0x000000042d2c7825 */ /* 0x102fe200078e0016 */
[----:B------:R-:W2:Y:S03]  /*1270*/  LDG.E.CONSTANT R5, desc[UR12][R10.64] ;  /* 0x0000000c0a057981 */ /* 0x000ea6000c1e9900 */
[--C-:B------:R-:W-:Y:S01]  /*1280*/  IMAD.WIDE.U32 R26, R27, 0x4, R22.reuse ;  /* 0x000000041b1a7825 */ /* 0x100fe200078e0016 */
[----:B------:R-:W2:Y:S03]  /*1290*/  LDG.E.CONSTANT R7, desc[UR12][R12.64] ;  /* 0x0000000c0c077981 */ /* 0x000ea6000c1e9900 */
[--C-:B------:R-:W-:Y:S01]  /*12a0*/  IMAD.WIDE.U32 R42, R43, 0x4, R22.reuse ;  /* 0x000000042b2a7825 */ /* 0x100fe200078e0016 */
[----:B------:R0:W3:Y:S03]  /*12b0*/  LDG.E.CONSTANT R8, desc[UR12][R44.64] ;  /* 0x0000000c2c087981 */ /* 0x0000e6000c1e9900 */
[----:B------:R-:W-:Y:S01]  /*12c0*/  IMAD.WIDE.U32 R14, R15, 0x4, R22 ;  /* 0x000000040f0e7825 */ /* 0x000fe200078e0016 */
[----:B------:R1:W3:Y:S04]  /*12d0*/  LDG.E.CONSTANT R9, desc[UR12][R26.64] ;  /* 0x0000000c1a097981 */ /* 0x0002e8000c1e9900 */
[----:B------:R4:W3:Y:S04]  /*12e0*/  LDG.E.CONSTANT R10, desc[UR12][R42.64] ;  /* 0x0000000c2a0a7981 */ /* 0x0008e8000c1e9900 */
[----:B------:R-:W3:Y:S01]  /*12f0*/  LDG.E.CONSTANT R11, desc[UR12][R14.64] ;  /* 0x0000000c0e0b7981 */ /* 0x000ee2000c1e9900 */
[----:B------:R-:W-:-:S02]  /*1300*/  IADD3 R21, PT, PT, R19, 0x8, RZ ;  /* 0x0000000813157810 */ /* 0x000fc40007ffe0ff */
[----:B0-----:R-:W-:Y:S02]  /*1310*/  IADD3 R45, PT, PT, R19, 0x9, RZ ;  /* 0x00000009132d7810 */ /* 0x001fe40007ffe0ff */
[----:B------:R-:W-:Y:S01]  /*1320*/  LEA R18, R20, UR14, 0x2 ;  /* 0x0000000e14127c11 */ /* 0x000fe2000f8e10ff */
[--C-:B------:R-:W-:Y:S01]  /*1330*/  IMAD.WIDE.U32 R12, R21, 0x4, R24.reuse ;  /* 0x00000004150c7825 */ /* 0x100fe200078e0018 */
[C---:B------:R-:W-:Y:S02]  /*1340*/  IADD3 R39, PT, PT, R19.reuse, 0xa, RZ ;  /* 0x0000000a13277810 */ /* 0x040fe40007ffe0ff */
[----:B------:R-:W-:Y:S01]  /*1350*/  IADD3 R41, PT, PT, R19, 0xb, RZ ;  /* 0x0000000b13297810 */ /* 0x000fe20007ffe0ff */
[--C-:B-1----:R-:W-:Y:S02]  /*1360*/  IMAD.WIDE.U32 R26, R45, 0x4, R24.reuse ;  /* 0x000000042d1a7825 */ /* 0x102fe400078e0018 */
[----:B------:R-:W3:Y:S02]  /*1370*/  LDG.E.CONSTANT R12, desc[UR12][R12.64] ;  /* 0x0000000c0c0c7981 */ /* 0x000ee4000c1e9900 */
[----:B----4-:R-:W-:-:S05]  /*1380*/  IMAD.WIDE.U32 R42, R39, 0x4, R24 ;  /* 0x00000004272a7825 */ /* 0x010fca00078e0018 */
[----:B------:R-:W4:Y:S04]  /*1390*/  LDG.E.CONSTANT R14, desc[UR12][R42.64] ;  /* 0x0000000c2a0e7981 */ /* 0x000f28000c1e9900 */
[----:B------:R0:W4:Y:S02]  /*13a0*/  LDG.E.CONSTANT R13, desc[UR12][R26.64] ;  /* 0x0000000c1a0d7981 */ /* 0x000124000c1e9900 */
[----:B0-----:R-:W-:-:S05]  /*13b0*/  IMAD.WIDE.U32 R26, R41, 0x4, R24 ;  /* 0x00000004291a7825 */ /* 0x001fca00078e0018 */
[----:B------:R-:W4:Y:S04]  /*13c0*/  LDG.E.CONSTANT R15, desc[UR12][R26.64] ;  /* 0x0000000c1a0f7981 */ /* 0x000f28000c1e9900 */
[----:B--2---:R0:W-:Y:S04]  /*13d0*/  STL.128 [R18+0x230], R4 ;  /* 0x0002300412007387 */ /* 0x0041e80000100c00 */
[----:B---3--:R1:W-:Y:S01]  /*13e0*/  STL.128 [R18+0x330], R8 ;  /* 0x0003300812007387 */ /* 0x0083e20000100c00 */
[----:B0-----:R-:W-:-:S06]  /*13f0*/  IMAD.WIDE.U32 R6, R39, 0x4, R22 ;  /* 0x0000000427067825 */ /* 0x001fcc00078e0016 */
[----:B------:R-:W2:Y:S01]  /*1400*/  LDG.E.CONSTANT R6, desc[UR12][R6.64] ;  /* 0x0000000c06067981 */ /* 0x000ea2000c1e9900 */
[----:B-1----:R-:W-:-:S04]  /*1410*/  IMAD.WIDE.U32 R8, R45, 0x4, R22 ;  /* 0x000000042d087825 */ /* 0x002fc800078e0016 */
[--C-:B------:R-:W-:Y:S01]  /*1420*/  IMAD.WIDE.U32 R10, R21, 0x4, R22.reuse ;  /* 0x00000004150a7825 */ /* 0x100fe200078e0016 */
[----:B------:R0:W2:Y:S03]  /*1430*/  LDG.E.CONSTANT R5, desc[UR12][R8.64] ;  /* 0x0000000c08057981 */ /* 0x0000a6000c1e9900 */
[----:B------:R-:W-:Y:S01]  /*1440*/  IMAD.WIDE.U32 R44, R41, 0x4, R22 ;  /* 0x00000004292c7825 */ /* 0x000fe200078e0016 */
[----:B------:R-:W2:Y:S04]  /*1450*/  LDG.E.CONSTANT R4, desc[UR12][R10.64] ;  /* 0x0000000c0a047981 */ /* 0x000ea8000c1e9900 */
[----:B------:R1:W2:Y:S01]  /*1460*/  LDG.E.CONSTANT R7, desc[UR12][R44.64] ;  /* 0x0000000c2c077981 */ /* 0x0002a2000c1e9900 */
[C---:B------:R-:W-:Y:S01]  /*1470*/  IADD3 R21, PT, PT, R19.reuse, 0x1, RZ ;  /* 0x0000000113157810 */ /* 0x040fe20007ffe0ff */
[C---:B0-----:R-:W-:Y:S01]  /*1480*/  IMAD.WIDE.U32 R8, R19.reuse, 0x4, R24 ;  /* 0x0000000413087825 */ /* 0x041fe200078e0018 */
[----:B------:R-:W-:-:S02]  /*1490*/  IADD3 R43, PT, PT, R19, 0x2, RZ ;  /* 0x00000002132b7810 */ /* 0x000fc40007ffe0ff */
[----:B------:R-:W-:-:S03]  /*14a0*/  IADD3 R27, PT, PT, R19, 0x3, RZ ;  /* 0x00000003131b7810 */ /* 0x000fc60007ffe0ff */
[----:B------:R-:W3:Y:S01]  /*14b0*/  LDG.E.CONSTANT R8, desc[UR12][R8.64] ;  /* 0x0000000c08087981 */ /* 0x000ee2000c1e9900 */
[----:B-1----:R-:W-:-:S04]  /*14c0*/  IMAD.WIDE.U32 R44, R21, 0x4, R24 ;  /* 0x00000004152c7825 */ /* 0x002fc800078e0018 */
[C---:B------:R-:W-:Y:S01]  /*14d0*/  IMAD.WIDE.U32 R10, R43.reuse, 0x4, R24 ;  /* 0x000000042b0a7825 */ /* 0x040fe200078e0018 */
[----:B------:R0:W3:Y:S03]  /*14e0*/  LDG.E.CONSTANT R9, desc[UR12][R44.64] ;  /* 0x0000000c2c097981 */ /* 0x0000e6000c1e9900 */
[----:B------:R-:W-:Y:S02]  /*14f0*/  IMAD.WIDE.U32 R42, R43, 0x4, R22 ;  /* 0x000000042b2a7825 */ /* 0x000fe400078e0016 */
[----:B------:R-:W3:Y:S02]  /*1500*/  LDG.E.CONSTANT R10, desc[UR12][R10.64] ;  /* 0x0000000c0a0a7981 */ /* 0x000ee4000c1e9900 */
[C---:B0-----:R-:W-:Y:S02]  /*1510*/  IMAD.WIDE.U32 R44, R27.reuse, 0x4, R24 ;  /* 0x000000041b2c7825 */ /* 0x041fe400078e0018 */
[----:B----4-:R0:W-:Y:S04]  /*1520*/  STL.128 [R18+0x240], R12 ;  /* 0x0002400c12007387 */ /* 0x0101e80000100c00 */
[----:B------:R-:W3:Y:S01]  /*1530*/  LDG.E.CONSTANT R11, desc[UR12][R44.64] ;  /* 0x0000000c2c0b7981 */ /* 0x000ee2000c1e9900 */
[----:B0-----:R-:W-:-:S04]  /*1540*/  IMAD.WIDE.U32 R14, R27, 0x4, R22 ;  /* 0x000000041b0e7825 */ /* 0x001fc800078e0016 */
[--C-:B------:R-:W-:Y:S01]  /*1550*/  IMAD.WIDE.U32 R12, R19, 0x4, R22.reuse ;  /* 0x00000004130c7825 */ /* 0x100fe200078e0016 */
[----:B--2---:R0:W-:Y:S03]  /*1560*/  STL.128 [R18+0x340], R4 ;  /* 0x0003400412007387 */ /* 0x0041e60000100c00 */
[----:B0-----:R-:W-:Y:S01]  /*1570*/  IMAD.WIDE.U32 R4, R21, 0x4, R22 ;  /* 0x0000000415047825 */ /* 0x001fe200078e0016 */
[----:B------:R-:W2:Y:S04]  /*1580*/  LDG.E.CONSTANT R6, desc[UR12][R42.64] ;  /* 0x0000000c2a067981 */ /* 0x000ea8000c1e9900 */
[----:B------:R0:W2:Y:S04]  /*1590*/  LDG.E.CONSTANT R7, desc[UR12][R14.64] ;  /* 0x0000000c0e077981 */ /* 0x0000a8000c1e9900 */
[----:B------:R-:W2:Y:S04]  /*15a0*/  LDG.E.CONSTANT R5, desc[UR12][R4.64] ;  /* 0x0000000c04057981 */ /* 0x000ea8000c1e9900 */
[----:B------:R1:W2:Y:S01]  /*15b0*/  LDG.E.CONSTANT R4, desc[UR12][R12.64] ;  /* 0x0000000c0c047981 */ /* 0x0002a2000c1e9900 */
[----:B------:R-:W-:-:S02]  /*15c0*/  IADD3 R27, PT, PT, R19, 0xc, RZ ;  /* 0x0000000c131b7810 */ /* 0x000fc40007ffe0ff */
[C---:B------:R-:W-:Y:S02]  /*15d0*/  IADD3 R21, PT, PT, R19.reuse, 0xd, RZ ;  /* 0x0000000d13157810 */ /* 0x040fe40007ffe0ff */
[C---:B0-----:R-:W-:Y:S02]  /*15e0*/  IADD3 R15, PT, PT, R19.reuse, 0xe, RZ ;  /* 0x0000000e130f7810 */ /* 0x041fe40007ffe0ff */
[----:B------:R-:W-:Y:S01]  /*15f0*/  IADD3 R19, PT, PT, R19, 0xf, RZ ;  /* 0x0000000f13137810 */ /* 0x000fe20007ffe0ff */
[----:B---3--:R0:W-:Y:S01]  /*1600*/  STL.128 [R18+0x220], R8 ;  /* 0x0002200812007387 */ /* 0x0081e20000100c00 */
[----:B------:R-:W-:-:S04]  /*1610*/  IMAD.WIDE.U32 R44, R21, 0x4, R24 ;  /* 0x00000004152c7825 */ /* 0x000fc800078e0018 */
[----:B-1----:R-:W-:-:S04]  /*1620*/  IMAD.WIDE.U32 R12, R27, 0x4, R24 ;  /* 0x000000041b0c7825 */ /* 0x002fc800078e0018 */
[----:B------:R-:W-:Y:S02]  /*1630*/  IMAD.WIDE.U32 R42, R15, 0x4, R24 ;  /* 0x000000040f2a7825 */ /* 0x000fe400078e0018 */
[----:B------:R-:W3:Y:S02]  /*1640*/  LDG.E.CONSTANT R12, desc[UR12][R12.64] ;  /* 0x0000000c0c0c7981 */ /* 0x000ee4000c1e9900 */
[--C-:B------:R-:W-:Y:S02]  /*1650*/  IMAD.WIDE.U32 R26, R27, 0x4, R22.reuse ;  /* 0x000000041b1a7825 */ /* 0x100fe400078e0016 */
[----:B------:R-:W3:Y:S02]  /*1660*/  LDG.E.CONSTANT R14, desc[UR12][R42.64] ;  /* 0x0000000c2a0e7981 */ /* 0x000ee4000c1e9900 */
[----:B0-----:R-:W-:-:S04]  /*1670*/  IMAD.WIDE.U32 R10, R21, 0x4, R22 ;  /* 0x00000004150a7825 */ /* 0x001fc800078e0016 */
[----:B------:R-:W-:Y:S01]  /*1680*/  IMAD.WIDE.U32 R8, R15, 0x4, R22 ;  /* 0x000000040f087825 */ /* 0x000fe200078e0016 */
[----:B------:R-:W3:Y:S03]  /*1690*/  LDG.E.CONSTANT R13, desc[UR12][R44.64] ;  /* 0x0000000c2c0d7981 */ /* 0x000ee6000c1e9900 */
[----:B------:R-:W-:-:S04]  /*16a0*/  IMAD.WIDE.U32 R24, R19, 0x4, R24 ;  /* 0x0000000413187825 */ /* 0x000fc800078e0018 */
[----:B------:R-:W-:Y:S01]  /*16b0*/  IMAD.WIDE.U32 R22, R19, 0x4, R22 ;  /* 0x0000000413167825 */ /* 0x000fe200078e0016 */
[----:B------:R-:W3:Y:S04]  /*16c0*/  LDG.E.CONSTANT R15, desc[UR12][R24.64] ;  /* 0x0000000c180f7981 */ /* 0x000ee8000c1e9900 */
[----:B--2---:R0:W-:Y:S04]  /*16d0*/  STL.128 [R18+0x320], R4 ;  /* 0x0003200412007387 */ /* 0x0041e80000100c00 */
[----:B0-----:R-:W2:Y:S04]  /*16e0*/  LDG.E.CONSTANT R4, desc[UR12][R26.64] ;  /* 0x0000000c1a047981 */ /* 0x001ea8000c1e9900 */
[----:B------:R-:W2:Y:S04]  /*16f0*/  LDG.E.CONSTANT R5, desc[UR12][R10.64] ;  /* 0x0000000c0a057981 */ /* 0x000ea8000c1e9900 */
[----:B------:R-:W2:Y:S04]  /*1700*/  LDG.E.CONSTANT R6, desc[UR12][R8.64] ;  /* 0x0000000c08067981 */ /* 0x000ea8000c1e9900 */
[----:B------:R-:W2:Y:S01]  /*1710*/  LDG.E.CONSTANT R7, desc[UR12][R22.64] ;  /* 0x0000000c16077981 */ /* 0x000ea2000c1e9900 */
[----:B------:R-:W-:-:S04]  /*1720*/  IADD3 R20, PT, PT, R20, 0x10, RZ ;  /* 0x0000001014147810 */ /* 0x000fc80007ffe0ff */
[----:B------:R-:W-:Y:S01]  /*1730*/  ISETP.NE.AND P0, PT, R20, R3, PT ;  /* 0x000000031400720c */ /* 0x000fe20003f05270 */
[----:B---3--:R0:W-:Y:S04]  /*1740*/  STL.128 [R18+0x250], R12 ;  /* 0x0002500c12007387 */ /* 0x0081e80000100c00 */
[----:B--2---:R0:W-:Y:S08]  /*1750*/  STL.128 [R18+0x350], R4 ;  /* 0x0003500412007387 */ /* 0x0041f00000100c00 */
[----:B------:R-:W-:Y:S05]  /*1760*/  @P0 BRA `(.L_x_17) ;  /* 0xfffffff800880947 */ /* 0x000fea000383ffff */
[----:B------:R-:W-:Y:S05]  /*1770*/  BSYNC.RECONVERGENT B1 ;  /* 0x0000000000017941 */ /* 0x000fea0003800200 */
.L_x_16:
[----:B0-----:R-:W-:-:S07]  /*1780*/  MOV R12, R3 ;  /* 0x00000003000c7202 */ /* 0x001fce0000000f00 */
.L_x_15:
[----:B------:R-:W0:Y:S02]  /*1790*/  LDCU UR10, c[0x0][0x40c] ;  /* 0x00008180ff0a77ac */ /* 0x000e240008000800 */
[----:B0-----:R-:W-:-:S04]  /*17a0*/  ULOP3.LUT UR4, UR10, 0xf, URZ, 0xc0, !UPT ;  /* 0x0000000f0a047892 */ /* 0x001fc8000f8ec0ff */
[----:B------:R-:W-:-:S09]  /*17b0*/  UISETP.NE.AND UP1, UPT, UR4, URZ, UPT ;  /* 0x000000ff0400728c */ /* 0x000fd2000bf25270 */
[----:B------:R-:W-:Y:S05]  /*17c0*/  BRA.U !UP1, `(.L_x_14) ;  /* 0x0000000909107547 */ /* 0x000fea000b800000 */
[----:B------:R-:W-:Y:S02]  /*17d0*/  UIADD3 UR4, UPT, UPT, UR4, -0x1, URZ ;  /* 0xffffffff04047890 */ /* 0x000fe4000fffe0ff */
[----:B------:R-:W-:Y:S02]  /*17e0*/  ULOP3.LUT UR11, UR10, 0x7, URZ, 0xc0, !UPT ;  /* 0x000000070a0b7892 */ /* 0x000fe4000f8ec0ff */
[----:B------:R-:W-:Y:S02]  /*17f0*/  UISETP.GE.U32.AND UP1, UPT, UR4, 0x7, UPT ;  /* 0x000000070400788c */ /* 0x000fe4000bf26070 */
[----:B------:R-:W-:-:S07]  /*1800*/  UISETP.NE.AND UP2, UPT, UR11, URZ, UPT ;  /* 0x000000ff0b00728c */ /* 0x000fce000bf45270 */
[----:B------:R-:W-:Y:S05]  /*1810*/  BRA.U !UP1, `(.L_x_18) ;  /* 0x0000000109f07547 */ /* 0x000fea000b800000 */
[----:B------:R-:W0:Y:S01]  /*1820*/  LDC.64 R6, c[0x0][0x3a0] ;  /* 0x0000e800ff067b82 */ /* 0x000e220000000a00 */
[----:B------:R-:W-:-:S05]  /*1830*/  IMAD R45, R17, R16, R12 ;  /* 0x00000010112d7224 */ /* 0x000fca00078e020c */
[C---:B------:R-:W-:Y:S02]  /*1840*/  IADD3 R9, PT, PT, R45.reuse, 0x1, RZ ;  /* 0x000000012d097810 */ /* 0x040fe40007ffe0ff */
[----:B------:R-:W1:Y:S01]  /*1850*/  LDC.64 R4, c[0x0][0x3a8] ;  /* 0x0000ea00ff047b82 */ /* 0x000e620000000a00 */
[----:B------:R-:W-:Y:S02]  /*1860*/  IADD3 R19, PT, PT, R45, 0x2, RZ ;  /* 0x000000022d137810 */ /* 0x000fe40007ffe0ff */
[----:B0-----:R-:W-:-:S05]  /*1870*/  IMAD.WIDE.U32 R22, R9, 0x4, R6 ;  /* 0x0000000409167825 */ /* 0x001fca00078e0006 */
[----:B------:R-:W2:Y:S01]  /*1880*/  LDG.E.CONSTANT R13, desc[UR12][R22.64] ;  /* 0x0000000c160d7981 */ /* 0x000ea2000c1e9900 */
[----:B-1----:R-:W-:-:S05]  /*1890*/  IMAD.WIDE.U32 R8, R9, 0x4, R4 ;  /* 0x0000000409087825 */ /* 0x002fca00078e0004 */
[----:B------:R0:W3:Y:S01]  /*18a0*/  LDG.E.CONSTANT R10, desc[UR12][R8.64] ;  /* 0x0000000c080a7981 */ /* 0x0000e2000c1e9900 */
[----:B------:R-:W-:Y:S01]  /*18b0*/  IMAD.WIDE.U32 R20, R19, 0x4, R6 ;  /* 0x0000000413147825 */ /* 0x000fe200078e0006 */
[----:B------:R-:W-:-:S03]  /*18c0*/  IADD3 R11, PT, PT, R45, 0x4, RZ ;  /* 0x000000042d0b7810 */ /* 0x000fc60007ffe0ff */
[----:B------:R-:W-:Y:S01]  /*18d0*/  IMAD.WIDE.U32 R26, R45, 0x4, R6 ;  /* 0x000000042d1a7825 */ /* 0x000fe200078e0006 */
[----:B------:R-:W-:Y:S01]  /*18e0*/  LEA R14, R12, UR14, 0x2 ;  /* 0x0000000e0c0e7c11 */ /* 0x000fe2000f8e10ff */
[----:B------:R-:W4:Y:S02]  /*18f0*/  LDG.E.CONSTANT R39, desc[UR12][R20.64] ;  /* 0x0000000c14277981 */ /* 0x000f24000c1e9900 */
[----:B------:R-:W-:Y:S01]  /*1900*/  IMAD.WIDE.U32 R18, R19, 0x4, R4 ;  /* 0x0000000413127825 */ /* 0x000fe200078e0004 */
[C---:B------:R-:W-:Y:S01]  /*1910*/  IADD3 R43, PT, PT, R45.reuse, 0x3, RZ ;  /* 0x000000032d2b7810 */ /* 0x040fe20007ffe0ff */
[----:B------:R1:W4:Y:S01]  /*1920*/  LDG.E.CONSTANT R26, desc[UR12][R26.64] ;  /* 0x0000000c1a1a7981 */ /* 0x000322000c1e9900 */
[----:B------:R-:W-:Y:S01]  /*1930*/  IADD3 R15, PT, PT, R45, 0x6, RZ ;  /* 0x000000062d0f7810 */ /* 0x000fe20007ffe0ff */
[--C-:B0-----:R-:W-:Y:S02]  /*1940*/  IMAD.WIDE.U32 R8, R11, 0x4, R6.reuse ;  /* 0x000000040b087825 */ /* 0x101fe400078e0006 */
[----:B------:R0:W4:Y:S02]  /*1950*/  LDG.E.CONSTANT R41, desc[UR12][R18.64] ;  /* 0x0000000c12297981 */ /* 0x000124000c1e9900 */
[----:B------:R-:W-:-:S02]  /*1960*/  IMAD.WIDE.U32 R24, R43, 0x4, R6 ;  /* 0x000000042b187825 */ /* 0x000fc400078e0006 */
[----:B------:R0:W4:Y:S01]  /*1970*/  LDG.E.CONSTANT R23, desc[UR12][R8.64] ;  /* 0x0000000c08177981 */ /* 0x000122000c1e9900 */
[C---:B-1----:R-:W-:Y:S02]  /*1980*/  IADD3 R27, PT, PT, R45.reuse, 0x7, RZ ;  /* 0x000000072d1b7810 */ /* 0x042fe40007ffe0ff */
[C---:B0-----:R-:W-:Y:S01]  /*1990*/  IADD3 R19, PT, PT, R45.reuse, 0x5, RZ ;  /* 0x000000052d137810 */ /* 0x041fe20007ffe0ff */
[----:B------:R-:W-:Y:S01]  /*19a0*/  IMAD.WIDE.U32 R44, R45, 0x4, R4 ;  /* 0x000000042d2c7825 */ /* 0x000fe200078e0004 */
[----:B------:R-:W4:Y:S03]  /*19b0*/  LDG.E.CONSTANT R25, desc[UR12][R24.64] ;  /* 0x0000000c18197981 */ /* 0x000f26000c1e9900 */
[----:B------:R-:W-:-:S04]  /*19c0*/  IMAD.WIDE.U32 R20, R19, 0x4, R6 ;  /* 0x0000000413147825 */ /* 0x000fc800078e0006 */
[----:B------:R-:W-:Y:S02]  /*19d0*/  IMAD.WIDE.U32 R8, R15, 0x4, R6 ;  /* 0x000000040f087825 */ /* 0x000fe400078e0006 */
[----:B------:R-:W4:Y:S02]  /*19e0*/  LDG.E.CONSTANT R21, desc[UR12][R20.64] ;  /* 0x0000000c14157981 */ /* 0x000f24000c1e9900 */
[--C-:B------:R-:W-:Y:S02]  /*19f0*/  IMAD.WIDE.U32 R42, R43, 0x4, R4.reuse ;  /* 0x000000042b2a7825 */ /* 0x100fe400078e0004 */
[----:B------:R-:W4:Y:S02]  /*1a00*/  LDG.E.CONSTANT R9, desc[UR12][R8.64] ;  /* 0x0000000c08097981 */ /* 0x000f24000c1e9900 */
[----:B------:R-:W-:Y:S02]  /*1a10*/  IMAD.WIDE.U32 R18, R19, 0x4, R4 ;  /* 0x0000000413127825 */ /* 0x000fe400078e0004 */
[----:B------:R-:W4:Y:S02]  /*1a20*/  LDG.E.CONSTANT R43, desc[UR12][R42.64] ;  /* 0x0000000c2a2b7981 */ /* 0x000f24000c1e9900 */
[----:B------:R-:W-:-:S02]  /*1a30*/  IMAD.WIDE.U32 R6, R27, 0x4, R6 ;  /* 0x000000041b067825 */ /* 0x000fc400078e0006 */
[----:B------:R-:W4:Y:S04]  /*1a40*/  LDG.E.CONSTANT R19, desc[UR12][R18.64] ;  /* 0x0000000c12137981 */ /* 0x000f28000c1e9900 */
[----:B------:R-:W4:Y:S04]  /*1a50*/  LDG.E.CONSTANT R7, desc[UR12][R6.64] ;  /* 0x0000000c06077981 */ /* 0x000f28000c1e9900 */
[----:B--2---:R0:W-:Y:S04]  /*1a60*/  STL [R14+0x224], R13 ;  /* 0x0002240d0e007387 */ /* 0x0041e80000100800 */
[----:B---3--:R1:W-:Y:S04]  /*1a70*/  STL [R14+0x324], R10 ;  /* 0x0003240a0e007387 */ /* 0x0083e80000100800 */
[----:B0-----:R0:W2:Y:S01]  /*1a80*/  LDG.E.CONSTANT R13, desc[UR12][R44.64] ;  /* 0x0000000c2c0d7981 */ /* 0x0010a2000c1e9900 */
[----:B-1----:R-:W-:-:S04]  /*1a90*/  IMAD.WIDE.U32 R10, R11, 0x4, R4 ;  /* 0x000000040b0a7825 */ /* 0x002fc800078e0004 */
[--C-:B0-----:R-:W-:Y:S02]  /*1aa0*/  IMAD.WIDE.U32 R44, R15, 0x4, R4.reuse ;  /* 0x000000040f2c7825 */ /* 0x101fe400078e0004 */
[----:B------:R-:W3:Y:S02]  /*1ab0*/  LDG.E.CONSTANT R11, desc[UR12][R10.64] ;  /* 0x0000000c0a0b7981 */ /* 0x000ee4000c1e9900 */
[----:B------:R-:W-:Y:S02]  /*1ac0*/  IMAD.WIDE.U32 R4, R27, 0x4, R4 ;  /* 0x000000041b047825 */ /* 0x000fe400078e0004 */
[----:B------:R-:W3:Y:S04]  /*1ad0*/  LDG.E.CONSTANT R45, desc[UR12][R44.64] ;  /* 0x0000000c2c2d7981 */ /* 0x000ee8000c1e9900 */
[----:B------:R-:W3:Y:S04]  /*1ae0*/  LDG.E.CONSTANT R5, desc[UR12][R4.64] ;  /* 0x0000000c04057981 */ /* 0x000ee8000c1e9900 */
[----:B----4-:R0:W-:Y:S04]  /*1af0*/  STL [R14+0x228], R39 ;  /* 0x000228270e007387 */ /* 0x0101e80000100800 */
[----:B------:R0:W-:Y:S04]  /*1b00*/  STL [R14+0x328], R41 ;  /* 0x000328290e007387 */ /* 0x0001e80000100800 */
[----:B------:R0:W-:Y:S04]  /*1b10*/  STL [R14+0x220], R26 ;  /* 0x0002201a0e007387 */ /* 0x0001e80000100800 */
[----:B------:R0:W-:Y:S04]  /*1b20*/  STL [R14+0x22c], R25 ;  /* 0x00022c190e007387 */ /* 0x0001e80000100800 */
[----:B------:R0:W-:Y:S04]  /*1b30*/  STL [R14+0x230], R23 ;  /* 0x000230170e007387 */ /* 0x0001e80000100800 */
[----:B------:R0:W-:Y:S04]  /*1b40*/  STL [R14+0x234], R21 ;  /* 0x000234150e007387 */ /* 0x0001e80000100800 */
[----:B------:R0:W-:Y:S04]  /*1b50*/  STL [R14+0x238], R9 ;  /* 0x000238090e007387 */ /* 0x0001e80000100800 */
[----:B------:R0:W-:Y:S04]  /*1b60*/  STL [R14+0x23c], R7 ;  /* 0x00023c070e007387 */ /* 0x0001e80000100800 */
[----:B------:R0:W-:Y:S04]  /*1b70*/  STL [R14+0x32c], R43 ;  /* 0x00032c2b0e007387 */ /* 0x0001e80000100800 */
[----:B------:R0:W-:Y:S01]  /*1b80*/  STL [R14+0x334], R19 ;  /* 0x000334130e007387 */ /* 0x0001e20000100800 */
[----:B------:R-:W-:-:S03]  /*1b90*/  IADD3 R12, PT, PT, R12, 0x8, RZ ;  /* 0x000000080c0c7810 */ /* 0x000fc60007ffe0ff */
[----:B--2---:R0:W-:Y:S04]  /*1ba0*/  STL [R14+0x320], R13 ;  /* 0x0003200d0e007387 */ /* 0x0041e80000100800 */
[----:B---3--:R0:W-:Y:S04]  /*1bb0*/  STL [R14+0x330], R11 ;  /* 0x0003300b0e007387 */ /* 0x0081e80000100800 */
[----:B------:R0:W-:Y:S04]  /*1bc0*/  STL [R14+0x338], R45 ;  /* 0x0003382d0e007387 */ /* 0x0001e80000100800 */
[----:B------:R0:W-:Y:S02]  /*1bd0*/  STL [R14+0x33c], R5 ;  /* 0x00033c050e007387 */ /* 0x0001e40000100800 */
.L_x_18:
[----:B------:R-:W-:Y:S05]  /*1be0*/  BRA.U !UP2, `(.L_x_14) ;  /* 0x000000050a087547 */ /* 0x000fea000b800000 */
[----:B------:R-:W-:Y:S02]  /*1bf0*/  UIADD3 UR4, UPT, UPT, UR11, -0x1, URZ ;  /* 0xffffffff0b047890 */ /* 0x000fe4000fffe0ff */
[----:B------:R-:W-:Y:S02]  /*1c00*/  ULOP3.LUT UR10, UR10, 0x3, URZ, 0xc0, !UPT ;  /* 0x000000030a0a7892 */ /* 0x000fe4000f8ec0ff */
[----:B------:R-:W-:Y:S02]  /*1c10*/  UISETP.GE.U32.AND UP1, UPT, UR4, 0x3, UPT ;  /* 0x000000030400788c */ /* 0x000fe4000bf26070 */
[----:B------:R-:W-:-:S07]  /*1c20*/  UISETP.NE.AND UP2, UPT, UR10, URZ, UPT ;  /* 0x000000ff0a00728c */ /* 0x000fce000bf45270 */
[----:B------:R-:W-:Y:S05]  /*1c30*/  BRA.U !UP1, `(.L_x_19) ;  /* 0x0000000109807547 */ /* 0x000fea000b800000 */
[----:B0-----:R-:W0:Y:S01]  /*1c40*/  LDC.64 R6, c[0x0][0x3a0] ;  /* 0x0000e800ff067b82 */ /* 0x001e220000000a00 */
[----:B------:R-:W-:-:S05]  /*1c50*/  IMAD R15, R17, R16, R12 ;  /* 0x00000010110f7224 */ /* 0x000fca00078e020c */
[C---:B------:R-:W-:Y:S02]  /*1c60*/  IADD3 R11, PT, PT, R15.reuse, 0x1, RZ ;  /* 0x000000010f0b7810 */ /* 0x040fe40007ffe0ff */
[----:B------:R-:W1:Y:S01]  /*1c70*/  LDC.64 R4, c[0x0][0x3a8] ;  /* 0x0000ea00ff047b82 */ /* 0x000e620000000a00 */
[C---:B------:R-:W-:Y:S02]  /*1c80*/  IADD3 R9, PT, PT, R15.reuse, 0x2, RZ ;  /* 0x000000020f097810 */ /* 0x040fe40007ffe0ff */
[C---:B------:R-:W-:Y:S01]  /*1c90*/  IADD3 R23, PT, PT, R15.reuse, 0x3, RZ ;  /* 0x000000030f177810 */ /* 0x040fe20007ffe0ff */
[----:B0-----:R-:W-:-:S04]  /*1ca0*/  IMAD.WIDE.U32 R24, R15, 0x4, R6 ;  /* 0x000000040f187825 */ /* 0x001fc800078e0006 */
[--C-:B------:R-:W-:Y:S01]  /*1cb0*/  IMAD.WIDE.U32 R20, R11, 0x4, R6.reuse ;  /* 0x000000040b147825 */ /* 0x100fe200078e0006 */
[----:B------:R-:W2:Y:S03]  /*1cc0*/  LDG.E.CONSTANT R13, desc[UR12][R24.64] ;  /* 0x0000000c180d7981 */ /* 0x000ea6000c1e9900 */
[----:B------:R-:W-:Y:S02]  /*1cd0*/  IMAD.WIDE.U32 R18, R9, 0x4, R6 ;  /* 0x0000000409127825 */ /* 0x000fe400078e0006 */
[----:B------:R-:W3:Y:S02]  /*1ce0*/  LDG.E.CONSTANT R20, desc[UR12][R20.64] ;  /* 0x0000000c14147981 */ /* 0x000ee4000c1e9900 */
[--C-:B-1----:R-:W-:Y:S02]  /*1cf0*/  IMAD.WIDE.U32 R14, R15, 0x4, R4.reuse ;  /* 0x000000040f0e7825 */ /* 0x102fe400078e0004 */
[----:B------:R0:W4:Y:S02]  /*1d00*/  LDG.E.CONSTANT R18, desc[UR12][R18.64] ;  /* 0x0000000c12127981 */ /* 0x000124000c1e9900 */
[----:B------:R-:W-:-:S02]  /*1d10*/  IMAD.WIDE.U32 R10, R11, 0x4, R4 ;  /* 0x000000040b0a7825 */ /* 0x000fc400078e0004 */
[----:B------:R-:W4:Y:S02]  /*1d20*/  LDG.E.CONSTANT R14, desc[UR12][R14.64] ;  /* 0x0000000c0e0e7981 */ /* 0x000f24000c1e9900 */
[----:B------:R-:W-:Y:S02]  /*1d30*/  IMAD.WIDE.U32 R8, R9, 0x4, R4 ;  /* 0x0000000409087825 */ /* 0x000fe400078e0004 */
[----:B------:R-:W4:Y:S02]  /*1d40*/  LDG.E.CONSTANT R10, desc[UR12][R10.64] ;  /* 0x0000000c0a0a7981 */ /* 0x000f24000c1e9900 */
[C---:B------:R-:W-:Y:S02]  /*1d50*/  IMAD.WIDE.U32 R6, R23.reuse, 0x4, R6 ;  /* 0x0000000417067825 */ /* 0x040fe400078e0006 */
[----:B------:R-:W4:Y:S02]  /*1d60*/  LDG.E.CONSTANT R8, desc[UR12][R8.64] ;  /* 0x0000000c08087981 */ /* 0x000f24000c1e9900 */
[----:B------:R-:W-:-:S02]  /*1d70*/  IMAD.WIDE.U32 R4, R23, 0x4, R4 ;  /* 0x0000000417047825 */ /* 0x000fc400078e0004 */
[----:B------:R-:W4:Y:S04]  /*1d80*/  LDG.E.CONSTANT R6, desc[UR12][R6.64] ;  /* 0x0000000c06067981 */ /* 0x000f28000c1e9900 */
[----:B------:R-:W4:Y:S01]  /*1d90*/  LDG.E.CONSTANT R4, desc[UR12][R4.64] ;  /* 0x0000000c04047981 */ /* 0x000f22000c1e9900 */
[C---:B0-----:R-:W-:Y:S02]  /*1da0*/  LEA R19, R12.reuse, UR14, 0x2 ;  /* 0x0000000e0c137c11 */ /* 0x041fe4000f8e10ff */
[----:B------:R-:W-:-:S03]  /*1db0*/  IADD3 R12, PT, PT, R12, 0x4, RZ ;  /* 0x000000040c0c7810 */ /* 0x000fc60007ffe0ff */
[----:B--2---:R1:W-:Y:S04]  /*1dc0*/  STL [R19+0x220], R13 ;  /* 0x0002200d13007387 */ /* 0x0043e80000100800 */
[----:B---3--:R1:W-:Y:S04]  /*1dd0*/  STL [R19+0x224], R20 ;  /* 0x0002241413007387 */ /* 0x0083e80000100800 */
[----:B----4-:R1:W-:Y:S04]  /*1de0*/  STL [R19+0x228], R18 ;  /* 0x0002281213007387 */ /* 0x0103e80000100800 */
[----:B------:R1:W-:Y:S04]  /*1df0*/  STL [R19+0x320], R14 ;  /* 0x0003200e13007387 */ /* 0x0003e80000100800 */
[----:B------:R1:W-:Y:S04]  /*1e00*/  STL [R19+0x324], R10 ;  /* 0x0003240a13007387 */ /* 0x0003e80000100800 */
[----:B------:R1:W-:Y:S04]  /*1e10*/  STL [R19+0x328], R8 ;  /* 0x0003280813007387 */ /* 0x0003e80000100800 */
[----:B------:R1:W-:Y:S04]  /*1e20*/  STL [R19+0x22c], R6 ;  /* 0x00022c0613007387 */ /* 0x0003e80000100800 */
[----:B------:R1:W-:Y:S02]  /*1e30*/  STL [R19+0x32c], R4 ;  /* 0x00032c0413007387 */ /* 0x0003e40000100800 */
.L_x_19:
[----:B------:R-:W-:Y:S05]  /*1e40*/  BRA.U !UP2, `(.L_x_14) ;  /* 0x000000010a707547 */ /* 0x000fea000b800000 */
[----:B01----:R-:W0:Y:S01]  /*1e50*/  LDC.64 R6, c[0x0][0x3a0] ;  /* 0x0000e800ff067b82 */ /* 0x003e220000000a00 */
[----:B------:R-:W-:-:S07]  /*1e60*/  IMAD R13, R17, R16, R12 ;  /* 0x00000010110d7224 */ /* 0x000fce00078e020c */
[----:B------:R-:W1:Y:S01]  /*1e70*/  LDC.64 R4, c[0x0][0x3a8] ;  /* 0x0000ea00ff047b82 */ /* 0x000e620000000a00 */
[----:B0-----:R-:W-:-:S06]  /*1e80*/  IMAD.WIDE.U32 R10, R13, 0x4, R6 ;  /* 0x000000040d0a7825 */ /* 0x001fcc00078e0006 */
[----:B------:R-:W2:Y:S01]  /*1e90*/  LDG.E.CONSTANT R11, desc[UR12][R10.64] ;  /* 0x0000000c0a0b7981 */ /* 0x000ea2000c1e9900 */
[----:B-1----:R-:W-:-:S06]  /*1ea0*/  IMAD.WIDE.U32 R8, R13, 0x4, R4 ;  /* 0x000000040d087825 */ /* 0x002fcc00078e0004 */
[----:B------:R-:W3:Y:S01]  /*1eb0*/  LDG.E.CONSTANT R9, desc[UR12][R8.64] ;  /* 0x0000000c08097981 */ /* 0x000ee2000c1e9900 */
[----:B------:R-:W-:Y:S01]  /*1ec0*/  LEA R12, R12, UR14, 0x2 ;  /* 0x0000000e0c0c7c11 */ /* 0x000fe2000f8e10ff */
[----:B------:R-:W-:-:S04]  /*1ed0*/  UISETP.NE.AND UP1, UPT, UR10, 0x1, UPT ;  /* 0x000000010a00788c */ /* 0x000fc8000bf25270 */
[----:B--2---:R2:W-:Y:S04]  /*1ee0*/  STL [R12+0x220], R11 ;  /* 0x0002200b0c007387 */ /* 0x0045e80000100800 */
[----:B---3--:R2:W-:Y:S01]  /*1ef0*/  STL [R12+0x320], R9 ;  /* 0x000320090c007387 */ /* 0x0085e20000100800 */
[----:B------:R-:W-:Y:S05]  /*1f00*/  BRA.U !UP1, `(.L_x_14) ;  /* 0x0000000109407547 */ /* 0x000fea000b800000 */
[----:B------:R-:W-:Y:S01]  /*1f10*/  UISETP.NE.AND UP1, UPT, UR10, 0x2, UPT ;  /* 0x000000020a00788c */ /* 0x000fe2000bf25270 */
[----:B--2---:R-:W-:-:S05]  /*1f20*/  IADD3 R11, PT, PT, R13, 0x1, RZ ;  /* 0x000000010d0b7810 */ /* 0x004fca0007ffe0ff */
[----:B------:R-:W-:Y:S01]  /*1f30*/  PLOP3.LUT P0, PT, PT, PT, UP1, 0x80, 0x8 ;  /* 0x000000000008781c */ /* 0x000fe20003f0f018 */
[----:B------:R-:W-:-:S04]  /*1f40*/  IMAD.WIDE.U32 R8, R11, 0x4, R6 ;  /* 0x000000040b087825 */ /* 0x000fc800078e0006 */
[----:B------:R-:W-:Y:S02]  /*1f50*/  IMAD.WIDE.U32 R10, R11, 0x4, R4 ;  /* 0x000000040b0a7825 */ /* 0x000fe400078e0004 */
[----:B------:R-:W2:Y:S04]  /*1f60*/  LDG.E.CONSTANT R9, desc[UR12][R8.64] ;  /* 0x0000000c08097981 */ /* 0x000ea8000c1e9900 */
[----:B------:R-:W3:Y:S02]  /*1f70*/  LDG.E.CONSTANT R11, desc[UR12][R10.64] ;  /* 0x0000000c0a0b7981 */ /* 0x000ee4000c1e9900 */
[----:B------:R-:W-:-:S05]  /*1f80*/  @P0 IADD3 R13, PT, PT, R13, 0x2, RZ ;  /* 0x000000020d0d0810 */ /* 0x000fca0007ffe0ff */
[----:B------:R-:W-:-:S04]  /*1f90*/  @P0 IMAD.WIDE.U32 R6, R13, 0x4, R6 ;  /* 0x000000040d060825 */ /* 0x000fc800078e0006 */
[----:B------:R-:W-:Y:S02]  /*1fa0*/  @P0 IMAD.WIDE.U32 R4, R13, 0x4, R4 ;  /* 0x000000040d040825 */ /* 0x000fe400078e0004 */
[----:B------:R-:W4:Y:S04]  /*1fb0*/  @P0 LDG.E.CONSTANT R7, desc[UR12][R6.64] ;  /* 0x0000000c06070981 */ /* 0x000f28000c1e9900 */
[----:B------:R-:W4:Y:S04]  /*1fc0*/  @P0 LDG.E.CONSTANT R5, desc[UR12][R4.64] ;  /* 0x0000000c04050981 */ /* 0x000f28000c1e9900 */
[----:B--2---:R0:W-:Y:S04]  /*1fd0*/  STL [R12+0x224], R9 ;  /* 0x000224090c007387 */ /* 0x0041e80000100800 */
[----:B---3--:R0:W-:Y:S04]  /*1fe0*/  STL [R12+0x324], R11 ;  /* 0x0003240b0c007387 */ /* 0x0081e80000100800 */
[----:B----4-:R0:W-:Y:S04]  /*1ff0*/  @P0 STL [R12+0x228], R7 ;  /* 0x000228070c000387 */ /* 0x0101e80000100800 */
[----:B------:R0:W-:Y:S02]  /*2000*/  @P0 STL [R12+0x328], R5 ;  /* 0x000328050c000387 */ /* 0x0001e40000100800 */
.L_x_14:
[----:B------:R-:W-:Y:S05]  /*2010*/  BRA.U !UP0, `(.L_x_20) ;  /* 0x00000019080c7547 */ /* 0x000fea000b800000 */
[----:B0-2---:R-:W-:-:S04]  /*2020*/  FMUL R9, R29, R37 ;  /* 0x000000251d097220 */ /* 0x005fc80000400000 */
[C---:B-1----:R-:W-:Y:S01]  /*2030*/  FMUL R4, R9.reuse, 0.63661974668502807617 ;  /* 0x3f22f98309047820 */ /* 0x042fe20000400000 */
[----:B------:R-:W-:-:S03]  /*2040*/  FSETP.GE.AND P0, PT, |R9|, 105615, PT ;  /* 0x47ce47800900780b */ /* 0x000fc60003f06200 */
[----:B------:R-:W0:Y:S02]  /*2050*/  F2I.NTZ R8, R4 ;  /* 0x0000000400087305 */ /* 0x000e240000203100 */
[-C--:B0-----:R-:W-:Y:S02]  /*2060*/  I2FP.F32.S32 R6, R8.reuse ;  /* 0x0000000800067245 */ /* 0x081fe40000201400 */
[----:B------:R-:W-:-:S03]  /*2070*/  MOV R12, R8 ;  /* 0x00000008000c7202 */ /* 0x000fc60000000f00 */
[----:B------:R-:W-:-:S04]  /*2080*/  FFMA R5, R6, -1.5707962512969970703, R9 ;  /* 0xbfc90fda06057823 */ /* 0x000fc80000000009 */
[----:B------:R-:W-:-:S04]  /*2090*/  FFMA R5, R6, -7.5497894158615963534e-08, R5 ;  /* 0xb3a2216806057823 */ /* 0x000fc80000000005 */
[----:B------:R-:W-:-:S05]  /*20a0*/  FFMA R11, R6, -5.3903029534742383927e-15, R5 ;  /* 0xa7c234c5060b7823 */ /* 0x000fca0000000005 */
[----:B------:R-:W-:Y:S01]  /*20b0*/  MOV R5, R11 ;  /* 0x0000000b00057202 */ /* 0x000fe20000000f00 */
[----:B------:R-:W-:Y:S06]  /*20c0*/  @!P0 BRA `(.L_x_21) ;  /* 0x0000000000cc8947 */ /* 0x000fec0003800000 */
[----:B------:R-:W-:-:S13]  /*20d0*/  FSETP.NEU.AND P0, PT, |R9|, +INF , PT ;  /* 0x7f8000000900780b */ /* 0x000fda0003f0d200 */
[----:B------:R-:W-:Y:S01]  /*20e0*/  @!P0 FMUL R5, RZ, R9 ;  /* 0x00000009ff058220 */ /* 0x000fe20000400000 */
[----:B------:R-:W-:Y:S01]  /*20f0*/  @!P0 MOV R8, RZ ;  /* 0x000000ff00088202 */ /* 0x000fe20000000f00 */
[----:B------:R-:W-:Y:S06]  /*2100*/  @!P0 BRA `(.L_x_21) ;  /* 0x0000000000bc8947 */ /* 0x000fec0003800000 */
[----:B------:R-:W-:Y:S01]  /*2110*/  SHF.L.U32 R4, R9, 0x8, RZ ;  /* 0x0000000809047819 */ /* 0x000fe200000006ff */
[----:B------:R-:W-:Y:S01]  /*2120*/  HFMA2 R13, -RZ, RZ, 0, 0 ;  /* 0x00000000ff0d7431 */ /* 0x000fe200000001ff */
[----:B------:R-:W-:Y:S01]  /*2130*/  MOV R19, RZ ;  /* 0x000000ff00137202 */ /* 0x000fe20000000f00 */
[----:B------:R-:W-:Y:S01]  /*2140*/  HFMA2 R15, -RZ, RZ, 0, 0 ;  /* 0x00000000ff0f7431 */ /* 0x000fe200000001ff */
[----:B------:R-:W-:-:S07]  /*2150*/  LOP3.LUT R21, R4, 0x80000000, RZ, 0xfc, !PT ;  /* 0x8000000004157812 */ /* 0x000fce00078efcff */
.L_x_22:
[----:B0-----:R-:W0:Y:S02]  /*2160*/  LDC.64 R4, c[0x4][RZ] ;  /* 0x01000000ff047b82 */ /* 0x001e240000000a00 */
[----:B0-----:R-:W-:-:S06]  /*2170*/  IMAD.WIDE.U32 R4, R15, 0x4, R4 ;  /* 0x000000040f047825 */ /* 0x001fcc00078e0004 */
[----:B------:R-:W2:Y:S01]  /*2180*/  LDG.E.CONSTANT R4, desc[UR12][R4.64] ;  /* 0x0000000c04047981 */ /* 0x000ea2000c1e9900 */
[C---:B------:R-:W-:Y:S02]  /*2190*/  LEA R8, R15.reuse, UR14, 0x2 ;  /* 0x0000000e0f087c11 */ /* 0x040fe4000f8e10ff */
[----:B------:R-:W-:-:S04]  /*21a0*/  IADD3 R15, PT, PT, R15, 0x1, RZ ;  /* 0x000000010f0f7810 */ /* 0x000fc80007ffe0ff */
[----:B------:R-:W-:Y:S01]  /*21b0*/  ISETP.NE.AND P0, PT, R15, 0x6, PT ;  /* 0x000000060f00780c */ /* 0x000fe20003f05270 */
[----:B--2---:R-:W-:-:S03]  /*21c0*/  IMAD.WIDE.U32 R6, R4, R21, RZ ;  /* 0x0000001504067225 */ /* 0x004fc600078e00ff */
[----:B------:R-:W-:-:S04]  /*21d0*/  IADD3 R17, P2, PT, R6, R13, RZ ;  /* 0x0000000d06117210 */ /* 0x000fc80007f5e0ff */
[----:B------:R-:W-:Y:S01]  /*21e0*/  IADD3.X R13, PT, PT, R7, R19, RZ, P2, !PT ;  /* 0x00000013070d7210 */ /* 0x000fe200017fe4ff */
[----:B------:R0:W-:Y:S04]  /*21f0*/  STL [R8], R17 ;  /* 0x0000001108007387 */ /* 0x0001e80000100800 */
[----:B------:R-:W-:Y:S05]  /*2200*/  @P0 BRA `(.L_x_22) ;  /* 0xfffffffc00d40947 */ /* 0x000fea000383ffff */
[----:B------:R-:W-:Y:S01]  /*2210*/  SHF.R.U32.HI R6, RZ, 0x17, R9 ;  /* 0x00000017ff067819 */ /* 0x000fe20000011609 */
[----:B------:R1:W-:Y:S03]  /*2220*/  STL [R1+0x18], R13 ;  /* 0x0000180d01007387 */ /* 0x0003e60000100800 */
[C---:B------:R-:W-:Y:S02]  /*2230*/  LOP3.LUT R4, R6.reuse, 0xe0, RZ, 0xc0, !PT ;  /* 0x000000e006047812 */ /* 0x040fe400078ec0ff */
[----:B------:R-:W-:Y:S02]  /*2240*/  LOP3.LUT P0, RZ, R6, 0x1f, RZ, 0xc0, !PT ;  /* 0x0000001f06ff7812 */ /* 0x000fe4000780c0ff */
[----:B------:R-:W-:-:S04]  /*2250*/  IADD3 R4, PT, PT, R4, -0x80, RZ ;  /* 0xffffff8004047810 */ /* 0x000fc80007ffe0ff */
[----:B------:R-:W-:-:S05]  /*2260*/  SHF.R.U32.HI R4, RZ, 0x5, R4 ;  /* 0x00000005ff047819 */ /* 0x000fca0000011604 */
[----:B------:R-:W-:-:S05]  /*2270*/  IMAD R7, R4, -0x4, R1 ;  /* 0xfffffffc04077824 */ /* 0x000fca00078e0201 */
[----:B0-----:R-:W2:Y:S04]  /*2280*/  LDL R8, [R7+0x18] ;  /* 0x0000180007087983 */ /* 0x001ea80000100800 */
[----:B------:R-:W2:Y:S04]  /*2290*/  LDL R5, [R7+0x14] ;  /* 0x0000140007057983 */ /* 0x000ea80000100800 */
[----:B------:R-:W3:Y:S01]  /*22a0*/  @P0 LDL R4, [R7+0x10] ;  /* 0x0000100007040983 */ /* 0x000ee20000100800 */
[----:B------:R-:W-:Y:S01]  /*22b0*/  LOP3.LUT R6, R6, 0x1f, RZ, 0xc0, !PT ;  /* 0x0000001f06067812 */ /* 0x000fe200078ec0ff */
[----:B------:R-:W-:Y:S01]  /*22c0*/  UMOV UR10, 0x54442d19 ;  /* 0x54442d19000a7882 */ /* 0x000fe20000000000 */
[----:B------:R-:W-:-:S02]  /*22d0*/  UMOV UR11, 0x3bf921fb ;  /* 0x3bf921fb000b7882 */ /* 0x000fc40000000000 */
[-C--:B--2---:R-:W-:Y:S02]  /*22e0*/  @P0 SHF.L.W.U32.HI R8, R5, R6.reuse, R8 ;  /* 0x0000000605080219 */ /* 0x084fe40000010e08 */
[----:B---3--:R-:W-:Y:S02]  /*22f0*/  @P0 SHF.L.W.U32.HI R5, R4, R6, R5 ;  /* 0x0000000604050219 */ /* 0x008fe40000010e05 */
[----:B------:R-:W-:Y:S02]  /*2300*/  ISETP.GE.AND P0, PT, R9, RZ, PT ;  /* 0x000000ff0900720c */ /* 0x000fe40003f06270 */
[C---:B------:R-:W-:Y:S02]  /*2310*/  SHF.L.W.U32.HI R10, R5.reuse, 0x2, R8 ;  /* 0x00000002050a7819 */ /* 0x040fe40000010e08 */
[----:B------:R-:W-:Y:S02]  /*2320*/  SHF.L.U32 R5, R5, 0x2, RZ ;  /* 0x0000000205057819 */ /* 0x000fe400000006ff */
[----:B------:R-:W-:-:S02]  /*2330*/  SHF.R.S32.HI R6, RZ, 0x1f, R10 ;  /* 0x0000001fff067819 */ /* 0x000fc4000001140a */
[----:B-1----:R-:W-:Y:S02]  /*2340*/  SHF.R.U32.HI R13, RZ, 0x1e, R8 ;  /* 0x0000001eff0d7819 */ /* 0x002fe40000011608 */
[C---:B------:R-:W-:Y:S02]  /*2350*/  LOP3.LUT R4, R6.reuse, R5, RZ, 0x3c, !PT ;  /* 0x0000000506047212 */ /* 0x040fe400078e3cff */
[----:B------:R-:W-:Y:S02]  /*2360*/  LOP3.LUT R5, R6, R10, RZ, 0x3c, !PT ;  /* 0x0000000a06057212 */ /* 0x000fe400078e3cff */
[C---:B------:R-:W-:Y:S02]  /*2370*/  LOP3.LUT R14, R10.reuse, R9, RZ, 0x3c, !PT ;  /* 0x000000090a0e7212 */ /* 0x040fe400078e3cff */
[----:B------:R-:W-:Y:S02]  /*2380*/  LEA.HI R8, R10, R13, RZ, 0x1 ;  /* 0x0000000d0a087211 */ /* 0x000fe400078f08ff */
[----:B------:R-:W0:Y:S01]  /*2390*/  I2F.F64.S64 R4, R4 ;  /* 0x0000000400047312 */ /* 0x000e220000301c00 */
[----:B------:R-:W-:-:S02]  /*23a0*/  ISETP.GE.AND P2, PT, R14, RZ, PT ;  /* 0x000000ff0e00720c */ /* 0x000fc40003f46270 */
[----:B------:R-:W-:-:S04]  /*23b0*/  IADD3 R10, PT, PT, -R8, RZ, RZ ;  /* 0x000000ff080a7210 */ /* 0x000fc80007ffe1ff */
[----:B------:R-:W-:Y:S01]  /*23c0*/  @!P0 MOV R8, R10 ;  /* 0x0000000a00088202 */ /* 0x000fe20000000f00 */
[----:B0-----:R-:W-:-:S10]  /*23d0*/  DMUL R6, R4, UR10 ;  /* 0x0000000a04067c28 */ /* 0x001fd40008000000 */
[----:B------:R-:W0:Y:S02]  /*23e0*/  F2F.F32.F64 R6, R6 ;  /* 0x0000000600067310 */ /* 0x000e240000301000 */
[----:B0-----:R-:W-:-:S07]  /*23f0*/  FSEL R5, -R6, R6, !P2 ;  /* 0x0000000606057208 */ /* 0x001fce0005000100 */
.L_x_21:
[----:B------:R-:W-:Y:S01]  /*2400*/  MOV R10, 0x37cbac00 ;  /* 0x37cbac00000a7802 */ /* 0x000fe20000000f00 */
[----:B------:R-:W-:Y:S01]  /*2410*/  FMUL R4, R5, R5 ;  /* 0x0000000505047220 */ /* 0x000fe20000400000 */
[----:B------:R-:W-:Y:S02]  /*2420*/  LOP3.LUT R7, R8, 0x1, RZ, 0xc0, !PT ;  /* 0x0000000108077812 */ /* 0x000fe400078ec0ff */
[----:B------:R-:W-:Y:S01]  /*2430*/  MOV R13, 0x3c0885e4 ;  /* 0x3c0885e4000d7802 */ /* 0x000fe20000000f00 */
[----:B------:R-:W-:Y:S01]  /*2440*/  FFMA R6, R4, R10, -0.0013887860113754868507 ;  /* 0xbab607ed04067423 */ /* 0x000fe2000000000a */
[----:B------:R-:W-:Y:S02]  /*2450*/  ISETP.NE.U32.AND P2, PT, R7, 0x1, PT ;  /* 0x000000010700780c */ /* 0x000fe40003f45070 */
[----:B------:R-:W-:Y:S02]  /*2460*/  IADD3 R8, PT, PT, R8, 0x1, RZ ;  /* 0x0000000108087810 */ /* 0x000fe40007ffe0ff */
[----:B------:R-:W-:-:S02]  /*2470*/  MOV R14, 0x3e2aaaa8 ;  /* 0x3e2aaaa8000e7802 */ /* 0x000fc40000000f00 */
[----:B------:R-:W-:Y:S02]  /*2480*/  FSEL R7, R6, -0.00019574658654164522886, P2 ;  /* 0xb94d415306077808 */ /* 0x000fe40001000000 */
[----:B------:R-:W-:Y:S02]  /*2490*/  FSEL R15, R13, 0.041666727513074874878, !P2 ;  /* 0x3d2aaabb0d0f7808 */ /* 0x000fe40005000000 */
[----:B------:R-:W-:Y:S02]  /*24a0*/  LOP3.LUT P0, RZ, R8, 0x2, RZ, 0xc0, !PT ;  /* 0x0000000208ff7812 */ /* 0x000fe4000780c0ff */
[----:B------:R-:W-:Y:S01]  /*24b0*/  FSEL R25, R5, 1, !P2 ;  /* 0x3f80000005197808 */ /* 0x000fe20005000000 */
[----:B------:R-:W-:Y:S01]  /*24c0*/  FFMA R7, R4, R7, R15 ;  /* 0x0000000704077223 */ /* 0x000fe2000000000f */
[----:B------:R-:W-:Y:S02]  /*24d0*/  FSEL R8, -R14, -0.4999999701976776123, !P2 ;  /* 0xbeffffff0e087808 */ /* 0x000fe40005000100 */
[----:B------:R-:W-:Y:S01]  /*24e0*/  FSETP.GE.AND P2, PT, |R9|, 105615, PT ;  /* 0x47ce47800900780b */ /* 0x000fe20003f46200 */
[----:B------:R-:W-:-:S02]  /*24f0*/  FFMA R6, R4, R25, RZ ;  /* 0x0000001904067223 */ /* 0x000fc400000000ff */
[----:B------:R-:W-:-:S04]  /*2500*/  FFMA R7, R4, R7, R8 ;  /* 0x0000000704077223 */ /* 0x000fc80000000008 */
[----:B------:R-:W-:-:S04]  /*2510*/  FFMA R25, R6, R7, R25 ;  /* 0x0000000706197223 */ /* 0x000fc80000000019 */
[----:B------:R-:W-:Y:S02]  /*2520*/  @P0 FADD R25, RZ, -R25 ;  /* 0x80000019ff190221 */ /* 0x000fe40000000000 */
[----:B------:R-:W-:Y:S05]  /*2530*/  @!P2 BRA `(.L_x_23) ;  /* 0x0000000000cca947 */ /* 0x000fea0003800000 */
        /* <DEDUP_REMOVED lines=9> */
.L_x_24:
        /* <DEDUP_REMOVED lines=18> */
[----:B------:R-:W2:Y:S04]  /*26f0*/  LDL R11, [R7+0x18] ;  /* 0x00001800070b7983 */ /* 0x000ea80000100800 */
[----:B------:R-:W2:Y:S04]  /*2700*/  LDL R4, [R7+0x14] ;  /* 0x0000140007047983 */ /* 0x000ea80000100800 */
[----:B------:R-:W3:Y:S01]  /*2710*/  @P0 LDL R5, [R7+0x10] ;  /* 0x0000100007050983 */ /* 0x000ee20000100800 */
[----:B------:R-:W-:Y:S01]  /*2720*/  LOP3.LUT R6, R6, 0x1f, RZ, 0xc0, !PT ;  /* 0x0000001f06067812 */ /* 0x000fe200078ec0ff */
[----:B------:R-:W-:Y:S01]  /*2730*/  UMOV UR10, 0x54442d19 ;  /* 0x54442d19000a7882 */ /* 0x000fe20000000000 */
[----:B------:R-:W-:Y:S01]  /*2740*/  UMOV UR11, 0x3bf921fb ;  /* 0x3bf921fb000b7882 */ /* 0x000fe20000000000 */
[----:B------:R-:W-:-:S02]  /*2750*/  ISETP.GE.AND P2, PT, R9, RZ, PT ;  /* 0x000000ff0900720c */ /* 0x000fc40003f46270 */
[-C--:B--2---:R-:W-:Y:S02]  /*2760*/  @P0 SHF.L.W.U32.HI R11, R4, R6.reuse, R11 ;  /* 0x00000006040b0219 */ /* 0x084fe40000010e0b */
[----:B---3--:R-:W-:-:S04]  /*2770*/  @P0 SHF.L.W.U32.HI R4, R5, R6, R4 ;  /* 0x0000000605040219 */ /* 0x008fc80000010e04 */
[C-C-:B0-----:R-:W-:Y:S02]  /*2780*/  SHF.L.W.U32.HI R12, R4.reuse, 0x2, R11.reuse ;  /* 0x00000002040c7819 */ /* 0x141fe40000010e0b */
[----:B------:R-:W-:Y:S02]  /*2790*/  SHF.L.U32 R4, R4, 0x2, RZ ;  /* 0x0000000204047819 */ /* 0x000fe400000006ff */
[----:B------:R-:W-:Y:S02]  /*27a0*/  SHF.R.S32.HI R5, RZ, 0x1f, R12 ;  /* 0x0000001fff057819 */ /* 0x000fe4000001140c */
[----:B------:R-:W-:Y:S02]  /*27b0*/  SHF.R.U32.HI R11, RZ, 0x1e, R11 ;  /* 0x0000001eff0b7819 */ /* 0x000fe4000001160b */
[C---:B------:R-:W-:Y:S02]  /*27c0*/  LOP3.LUT R4, R5.reuse, R4, RZ, 0x3c, !PT ;  /* 0x0000000405047212 */ /* 0x040fe400078e3cff */
[----:B------:R-:W-:-:S02]  /*27d0*/  LOP3.LUT R5, R5, R12, RZ, 0x3c, !PT ;  /* 0x0000000c05057212 */ /* 0x000fc400078e3cff */
[C---:B------:R-:W-:Y:S02]  /*27e0*/  LOP3.LUT R9, R12.reuse, R9, RZ, 0x3c, !PT ;  /* 0x000000090c097212 */ /* 0x040fe400078e3cff */
[----:B------:R-:W-:Y:S02]  /*27f0*/  LEA.HI R12, R12, R11, RZ, 0x1 ;  /* 0x0000000b0c0c7211 */ /* 0x000fe400078f08ff */
[----:B------:R-:W0:Y:S01]  /*2800*/  I2F.F64.S64 R4, R4 ;  /* 0x0000000400047312 */ /* 0x000e220000301c00 */
[----:B------:R-:W-:Y:S02]  /*2810*/  ISETP.GE.AND P0, PT, R9, RZ, PT ;  /* 0x000000ff0900720c */ /* 0x000fe40003f06270 */
[----:B-1----:R-:W-:-:S04]  /*2820*/  IADD3 R8, PT, PT, -R12, RZ, RZ ;  /* 0x000000ff0c087210 */ /* 0x002fc80007ffe1ff */
[----:B------:R-:W-:Y:S01]  /*2830*/  @!P2 MOV R12, R8 ;  /* 0x00000008000ca202 */ /* 0x000fe20000000f00 */
[----:B0-----:R-:W-:-:S10]  /*2840*/  DMUL R6, R4, UR10 ;  /* 0x0000000a04067c28 */ /* 0x001fd40008000000 */
[----:B------:R-:W0:Y:S02]  /*2850*/  F2F.F32.F64 R6, R6 ;  /* 0x0000000600067310 */ /* 0x000e240000301000 */
[----:B0-----:R-:W-:-:S07]  /*2860*/  FSEL R11, -R6, R6, !P0 ;  /* 0x00000006060b7208 */ /* 0x001fce0004000100 */
.L_x_23:
[----:B------:R-:W-:-:S13]  /*2870*/  ISETP.GE.U32.AND P0, PT, R16, 0x2, PT ;  /* 0x000000021000780c */ /* 0x000fda0003f06070 */
[----:B------:R-:W-:Y:S05]  /*2880*/  @!P0 BRA `(.L_x_20) ;  /* 0x0000000c00f08947 */ /* 0x000fea0003800000 */
[----:B------:R-:W0:Y:S01]  /*2890*/  LDCU UR11, c[0x0][0x40c] ;  /* 0x00008180ff0b77ac */ /* 0x000e220008000800 */
[----:B------:R-:W-:Y:S01]  /*28a0*/  FMUL R4, R11, R11 ;  /* 0x0000000b0b047220 */ /* 0x000fe20000400000 */
[C---:B------:R-:W-:Y:S02]  /*28b0*/  LOP3.LUT R5, R12.reuse, 0x1, RZ, 0xc0, !PT ;  /* 0x000000010c057812 */ /* 0x040fe400078ec0ff */
[----:B------:R-:W-:Y:S01]  /*28c0*/  LOP3.LUT P2, RZ, R12, 0x2, RZ, 0xc0, !PT ;  /* 0x000000020cff7812 */ /* 0x000fe2000784c0ff */
[----:B------:R-:W-:Y:S01]  /*28d0*/  FFMA R10, R4, R10, -0.0013887860113754868507 ;  /* 0xbab607ed040a7423 */ /* 0x000fe2000000000a */
[----:B------:R-:W-:-:S04]  /*28e0*/  ISETP.NE.U32.AND P0, PT, R5, 0x1, PT ;  /* 0x000000010500780c */ /* 0x000fc80003f05070 */
[----:B------:R-:W-:Y:S02]  /*28f0*/  FSEL R13, R13, 0.041666727513074874878, P0 ;  /* 0x3d2aaabb0d0d7808 */ /* 0x000fe40000000000 */
[----:B------:R-:W-:Y:S02]  /*2900*/  FSEL R5, R10, -0.00019574658654164522886, !P0 ;  /* 0xb94d41530a057808 */ /* 0x000fe40004000000 */
[----:B------:R-:W-:Y:S02]  /*2910*/  FSEL R7, -R14, -0.4999999701976776123, P0 ;  /* 0xbeffffff0e077808 */ /* 0x000fe40000000100 */
[----:B------:R-:W-:Y:S01]  /*2920*/  FSEL R11, R11, 1, P0 ;  /* 0x3f8000000b0b7808 */ /* 0x000fe20000000000 */
[----:B------:R-:W-:Y:S01]  /*2930*/  FFMA R5, R4, R5, R13 ;  /* 0x0000000504057223 */ /* 0x000fe2000000000d */
[----:B0-----:R-:W-:-:S03]  /*2940*/  USHF.R.U32.HI UR4, URZ, 0x1, UR11 ;  /* 0x00000001ff047899 */ /* 0x001fc6000801160b */
[C---:B------:R-:W-:Y:S01]  /*2950*/  FFMA R5, R4.reuse, R5, R7 ;  /* 0x0000000504057223 */ /* 0x040fe20000000007 */
[----:B------:R-:W-:Y:S01]  /*2960*/  UIADD3 UR4, UPT, UPT, UR4, -0x1, URZ ;  /* 0xffffffff04047890 */ /* 0x000fe2000fffe0ff */
[----:B------:R-:W-:-:S03]  /*2970*/  FFMA R4, R4, R11, RZ ;  /* 0x0000000b04047223 */ /* 0x000fc600000000ff */
[----:B------:R-:W-:Y:S01]  /*2980*/  UISETP.GE.U32.AND UP1, UPT, UR4, 0x7, UPT ;  /* 0x000000070400788c */ /* 0x000fe2000bf26070 */
[----:B------:R-:W-:Y:S02]  /*2990*/  FFMA R24, R4, R5, R11 ;  /* 0x0000000504187223 */ /* 0x000fe4000000000b */
[----:B------:R-:W-:Y:S02]  /*29a0*/  UMOV UR4, URZ ;  /* 0x000000ff00047c82 */ /* 0x000fe40008000000 */
[----:B------:R-:W-:-:S04]  /*29b0*/  @P2 FADD R24, RZ, -R24 ;  /* 0x80000018ff182221 */ /* 0x000fc80000000000 */
[----:B------:R-:W-:Y:S05]  /*29c0*/  BRA.U !UP1, `(.L_x_25) ;  /* 0x0000000109bc7547 */ /* 0x000fea000b800000 */
[----:B------:R-:W-:-:S05]  /*29d0*/  UMOV UR4, URZ ;  /* 0x000000ff00047c82 */ /* 0x000fca0008000000 */
.L_x_26:
[----:B------:R-:W-:-:S04]  /*29e0*/  USHF.L.U32 UR10, UR4, 0x1, URZ ;  /* 0x00000001040a7899 */ /* 0x000fc800080006ff */
[----:B------:R-:W-:-:S09]  /*29f0*/  ULEA UR10, UR10, UR15, 0x2 ;  /* 0x0000000f0a0a7291 */ /* 0x000fd2000f8e10ff */
[----:B0-----:R-:W2:Y:S04]  /*2a00*/  LDL.128 R4, [UR10] ;  /* 0x0000000aff047983 */ /* 0x001ea80008100c00 */
[----:B------:R-:W3:Y:S04]  /*2a10*/  LDL.128 R8, [UR10+0x10] ;  /* 0x0000100aff087983 */ /* 0x000ee80008100c00 */
[----:B------:R-:W4:Y:S04]  /*2a20*/  LDL.128 R12, [UR10+0x20] ;  /* 0x0000200aff0c7983 */ /* 0x000f280008100c00 */
[----:B------:R-:W4:Y:S01]  /*2a30*/  LDL.128 R16, [UR10+0x30] ;  /* 0x0000300aff107983 */ /* 0x000f220008100c00 */
[----:B------:R-:W-:-:S04]  /*2a40*/  UIADD3 UR4, UPT, UPT, UR4, 0x8, URZ ;  /* 0x0000000804047890 */ /* 0x000fc8000fffe0ff */
[----:B------:R-:W-:Y:S01]  /*2a50*/  UISETP.NE.AND UP2, UPT, UR4, UR7, UPT ;  /* 0x000000070400728c */ /* 0x000fe2000bf45270 */
[CC--:B--2---:R-:W-:Y:S01]  /*2a60*/  FMUL R20, R24.reuse, R5.reuse ;  /* 0x0000000518147220 */ /* 0x0c4fe20000400000 */
[C---:B------:R-:W-:Y:S01]  /*2a70*/  FMUL R21, R25.reuse, R5 ;  /* 0x0000000519157220 */ /* 0x040fe20000400000 */
[CC--:B------:R-:W-:Y:S01]  /*2a80*/  FMUL R22, R24.reuse, R7.reuse ;  /* 0x0000000718167220 */ /* 0x0c0fe20000400000 */
[C---:B------:R-:W-:Y:S01]  /*2a90*/  FMUL R23, R25.reuse, R7 ;  /* 0x0000000719177220 */ /* 0x040fe20000400000 */
[CC--:B---3--:R-:W-:Y:S01]  /*2aa0*/  FMUL R7, R24.reuse, R11.reuse ;  /* 0x0000000b18077220 */ /* 0x0c8fe20000400000 */
[C---:B------:R-:W-:Y:S01]  /*2ab0*/  FMUL R11, R25.reuse, R11 ;  /* 0x0000000b190b7220 */ /* 0x040fe20000400000 */
[CC--:B------:R-:W-:Y:S01]  /*2ac0*/  FFMA R20, R25.reuse, R4.reuse, -R20 ;  /* 0x0000000419147223 */ /* 0x0c0fe20000000814 */
[C---:B------:R-:W-:Y:S01]  /*2ad0*/  FFMA R21, R24.reuse, R4, R21 ;  /* 0x0000000418157223 */ /* 0x040fe20000000015 */
[CC--:B------:R-:W-:Y:S01]  /*2ae0*/  FFMA R22, R25.reuse, R6.reuse, -R22 ;  /* 0x0000000619167223 */ /* 0x0c0fe20000000816 */
[C---:B------:R-:W-:Y:S01]  /*2af0*/  FFMA R23, R24.reuse, R6, R23 ;  /* 0x0000000618177223 */ /* 0x040fe20000000017 */
[CC--:B------:R-:W-:Y:S01]  /*2b00*/  FMUL R4, R24.reuse, R9.reuse ;  /* 0x0000000918047220 */ /* 0x0c0fe20000400000 */
[C---:B------:R-:W-:Y:S01]  /*2b10*/  FMUL R5, R25.reuse, R9 ;  /* 0x0000000919057220 */ /* 0x040fe20000400000 */
[CC--:B------:R-:W-:Y:S01]  /*2b20*/  FFMA R6, R25.reuse, R10.reuse, -R7 ;  /* 0x0000000a19067223 */ /* 0x0c0fe20000000807 */
[C---:B------:R-:W-:Y:S01]  /*2b30*/  FFMA R7, R24.reuse, R10, R11 ;  /* 0x0000000a18077223 */ /* 0x040fe2000000000b */
[CC--:B----4-:R-:W-:Y:S01]  /*2b40*/  FMUL R11, R24.reuse, R15.reuse ;  /* 0x0000000f180b7220 */ /* 0x0d0fe20000400000 */
[CC--:B------:R-:W-:Y:S01]  /*2b50*/  FFMA R4, R25.reuse, R8.reuse, -R4 ;  /* 0x0000000819047223 */ /* 0x0c0fe20000000804 */
[C---:B------:R-:W-:Y:S01]  /*2b60*/  FFMA R5, R24.reuse, R8, R5 ;  /* 0x0000000818057223 */ /* 0x040fe20000000005 */
[C---:B------:R-:W-:Y:S01]  /*2b70*/  FMUL R15, R25.reuse, R15 ;  /* 0x0000000f190f7220 */ /* 0x040fe20000400000 */
[CC--:B------:R-:W-:Y:S01]  /*2b80*/  FMUL R8, R24.reuse, R13.reuse ;  /* 0x0000000d18087220 */ /* 0x0c0fe20000400000 */
[C---:B------:R-:W-:Y:S01]  /*2b90*/  FMUL R9, R25.reuse, R13 ;  /* 0x0000000d19097220 */ /* 0x040fe20000400000 */
[CC--:B------:R-:W-:Y:S01]  /*2ba0*/  FFMA R10, R25.reuse, R14.reuse, -R11 ;  /* 0x0000000e190a7223 */ /* 0x0c0fe2000000080b */
[C---:B------:R-:W-:Y:S01]  /*2bb0*/  FFMA R11, R24.reuse, R14, R15 ;  /* 0x0000000e180b7223 */ /* 0x040fe2000000000f */
[CC--:B------:R-:W-:Y:S01]  /*2bc0*/  FFMA R8, R25.reuse, R12.reuse, -R8 ;  /* 0x0000000c19087223 */ /* 0x0c0fe20000000808 */
[C---:B------:R-:W-:Y:S01]  /*2bd0*/  FFMA R9, R24.reuse, R12, R9 ;  /* 0x0000000c18097223 */ /* 0x040fe20000000009 */
[C---:B------:R-:W-:Y:S01]  /*2be0*/  FMUL R15, R24.reuse, R19 ;  /* 0x00000013180f7220 */ /* 0x040fe20000400000 */
[CC--:B------:R-:W-:Y:S01]  /*2bf0*/  FMUL R12, R24.reuse, R17.reuse ;  /* 0x00000011180c7220 */ /* 0x0c0fe20000400000 */
[C---:B------:R-:W-:Y:S01]  /*2c00*/  FMUL R13, R25.reuse, R17 ;  /* 0x00000011190d7220 */ /* 0x040fe20000400000 */
[C---:B------:R-:W-:Y:S01]  /*2c10*/  FMUL R19, R25.reuse, R19 ;  /* 0x0000001319137220 */ /* 0x040fe20000400000 */
[C---:B------:R-:W-:Y:S01]  /*2c20*/  FFMA R14, R25.reuse, R18, -R15 ;  /* 0x00000012190e7223 */ /* 0x040fe2000000080f */
[-C--:B------:R-:W-:Y:S01]  /*2c30*/  FFMA R12, R25, R16.reuse, -R12 ;  /* 0x00000010190c7223 */ /* 0x080fe2000000080c */
[C---:B------:R-:W-:Y:S01]  /*2c40*/  FFMA R13, R24.reuse, R16, R13 ;  /* 0x00000010180d7223 */ /* 0x040fe2000000000d */
[----:B------:R-:W-:Y:S01]  /*2c50*/  FFMA R15, R24, R18, R19 ;  /* 0x00000012180f7223 */ /* 0x000fe20000000013 */
[----:B------:R0:W-:Y:S04]  /*2c60*/  STL.128 [UR10], R20 ;  /* 0x00000014ff007987 */ /* 0x0001e80008100c0a */
[----:B------:R0:W-:Y:S04]  /*2c70*/  STL.128 [UR10+0x10], R4 ;  /* 0x00001004ff007987 */ /* 0x0001e80008100c0a */
[----:B------:R0:W-:Y:S04]  /*2c80*/  STL.128 [UR10+0x20], R8 ;  /* 0x00002008ff007987 */ /* 0x0001e80008100c0a */
[----:B------:R0:W-:Y:S01]  /*2c90*/  STL.128 [UR10+0x30], R12 ;  /* 0x0000300cff007987 */ /* 0x0001e20008100c0a */
[----:B------:R-:W-:Y:S05]  /*2ca0*/  BRA.U UP2, `(.L_x_26) ;  /* 0xfffffffd024c7547 */ /* 0x000fea000b83ffff */
[----:B------:R-:W-:-:S05]  /*2cb0*/  UMOV UR4, UR7 ;  /* 0x0000000700047c82 */ /* 0x000fca0008000000 */
.L_x_25:
[----:B------:R-:W-:-:S04]  /*2cc0*/  ULOP3.LUT UR11, UR11, 0xe, URZ, 0xc0, !UPT ;  /* 0x0000000e0b0b7892 */ /* 0x000fc8000f8ec0ff */
[----:B------:R-:W-:-:S09]  /*2cd0*/  UISETP.NE.AND UP2, UPT, UR11, URZ, UPT ;  /* 0x000000ff0b00728c */ /* 0x000fd2000bf45270 */
[----:B------:R-:W-:Y:S05]  /*2ce0*/  BRA.U !UP2, `(.L_x_27) ;  /* 0x000000050a087547 */ /* 0x000fea000b800000 */
[----:B------:R-:W-:Y:S02]  /*2cf0*/  UISETP.GE.U32.AND UP3, UPT, UR8, 0x3, UPT ;  /* 0x000000030800788c */ /* 0x000fe4000bf66070 */
[----:B------:R-:W-:-:S07]  /*2d00*/  UISETP.NE.AND UP4, UPT, UR16, URZ, UPT ;  /* 0x000000ff1000728c */ /* 0x000fce000bf85270 */
[----:B------:R-:W-:Y:S05]  /*2d10*/  BRA.U !UP3, `(.L_x_28) ;  /* 0x000000010b847547 */ /* 0x000fea000b800000 */
[----:B------:R-:W-:-:S04]  /*2d20*/  USHF.L.U32 UR10, UR4, 0x1, URZ ;  /* 0x00000001040a7899 */ /* 0x000fc800080006ff */
[----:B------:R-:W-:-:S09]  /*2d30*/  ULEA UR18, UR10, UR15, 0x2 ;  /* 0x0000000f0a127291 */ /* 0x000fd2000f8e10ff */
[----:B0-----:R-:W2:Y:S01]  /*2d40*/  LDL.64 R4, [UR18] ;  /* 0x00000012ff047983 */ /* 0x001ea20008100a00 */
[----:B------:R-:W-:-:S04]  /*2d50*/  UIADD3 UR11, UPT, UPT, UR10, 0x2, URZ ;  /* 0x000000020a0b7890 */ /* 0x000fc8000fffe0ff */
[----:B------:R-:W-:Y:S01]  /*2d60*/  ULEA UR11, UR11, UR15, 0x2 ;  /* 0x0000000f0b0b7291 */ /* 0x000fe2000f8e10ff */
[-C--:B--2---:R-:W-:Y:S01]  /*2d70*/  FMUL R6, R24, R5.reuse ;  /* 0x0000000518067220 */ /* 0x084fe20000400000 */
[----:B------:R-:W-:-:S03]  /*2d80*/  FMUL R7, R25, R5 ;  /* 0x0000000519077220 */ /* 0x000fc60000400000 */
[-C--:B------:R-:W-:Y:S01]  /*2d90*/  FFMA R6, R25, R4.reuse, -R6 ;  /* 0x0000000419067223 */ /* 0x080fe20000000806 */
[----:B------:R-:W-:-:S05]  /*2da0*/  FFMA R7, R24, R4, R7 ;  /* 0x0000000418077223 */ /* 0x000fca0000000007 */
[----:B------:R0:W-:Y:S04]  /*2db0*/  STL.64 [UR18], R6 ;  /* 0x00000006ff007987 */ /* 0x0001e80008100a12 */
[----:B------:R-:W2:Y:S01]  /*2dc0*/  LDL.64 R4, [UR11] ;  /* 0x0000000bff047983 */ /* 0x000ea20008100a00 */
[----:B------:R-:W-:-:S04]  /*2dd0*/  UIADD3 UR18, UPT, UPT, UR10, 0x4, URZ ;  /* 0x000000040a127890 */ /* 0x000fc8000fffe0ff */
[----:B------:R-:W-:Y:S01]  /*2de0*/  ULEA UR19, UR18, UR15, 0x2 ;  /* 0x0000000f12137291 */ /* 0x000fe2000f8e10ff */
[-C--:B--2---:R-:W-:Y:S01]  /*2df0*/  FMUL R8, R24, R5.reuse ;  /* 0x0000000518087220 */ /* 0x084fe20000400000 */
[----:B------:R-:W-:-:S03]  /*2e00*/  FMUL R9, R25, R5 ;  /* 0x0000000519097220 */ /* 0x000fc60000400000 */
[-C--:B------:R-:W-:Y:S01]  /*2e10*/  FFMA R8, R25, R4.reuse, -R8 ;  /* 0x0000000419087223 */ /* 0x080fe20000000808 */
[----:B------:R-:W-:-:S05]  /*2e20*/  FFMA R9, R24, R4, R9 ;  /* 0x0000000418097223 */ /* 0x000fca0000000009 */
[----:B------:R1:W-:Y:S04]  /*2e30*/  STL.64 [UR11], R8 ;  /* 0x00000008ff007987 */ /* 0x0003e80008100a0b */
[----:B------:R-:W0:Y:S01]  /*2e40*/  LDL.64 R4, [UR19] ;  /* 0x00000013ff047983 */ /* 0x000e220008100a00 */
[----:B------:R-:W-:-:S04]  /*2e50*/  UIADD3 UR10, UPT, UPT, UR10, 0x6, URZ ;  /* 0x000000060a0a7890 */ /* 0x000fc8000fffe0ff */
[----:B------:R-:W-:Y:S01]  /*2e60*/  ULEA UR10, UR10, UR15, 0x2 ;  /* 0x0000000f0a0a7291 */ /* 0x000fe2000f8e10ff */
[-C--:B0-----:R-:W-:Y:S01]  /*2e70*/  FMUL R6, R24, R5.reuse ;  /* 0x0000000518067220 */ /* 0x081fe20000400000 */
[----:B------:R-:W-:-:S03]  /*2e80*/  FMUL R7, R25, R5 ;  /* 0x0000000519077220 */ /* 0x000fc60000400000 */
[-C--:B------:R-:W-:Y:S01]  /*2e90*/  FFMA R6, R25, R4.reuse, -R6 ;  /* 0x0000000419067223 */ /* 0x080fe20000000806 */
[----:B------:R-:W-:-:S05]  /*2ea0*/  FFMA R7, R24, R4, R7 ;  /* 0x0000000418077223 */ /* 0x000fca0000000007 */
[----:B------:R2:W-:Y:S04]  /*2eb0*/  STL.64 [UR19], R6 ;  /* 0x00000006ff007987 */ /* 0x0005e80008100a13 */
[----:B------:R-:W3:Y:S01]  /*2ec0*/  LDL.64 R4, [UR10] ;  /* 0x0000000aff047983 */ /* 0x000ee20008100a00 */
[----:B------:R-:W-:Y:S01]  /*2ed0*/  UIADD3 UR4, UPT, UPT, -UR4, UR18, URZ ;  /* 0x0000001204047290 */ /* 0x000fe2000fffe1ff */
[-C--:B---3--:R-:W-:Y:S01]  /*2ee0*/  FMUL R10, R24, R5.reuse ;  /* 0x00000005180a7220 */ /* 0x088fe20000400000 */
[----:B-1----:R-:W-:-:S03]  /*2ef0*/  FMUL R9, R25, R5 ;  /* 0x0000000519097220 */ /* 0x002fc60000400000 */
[-C--:B------:R-:W-:Y:S01]  /*2f00*/  FFMA R8, R25, R4.reuse, -R10 ;  /* 0x0000000419087223 */ /* 0x080fe2000000080a */
[----:B------:R-:W-:-:S05]  /*2f10*/  FFMA R9, R24, R4, R9 ;  /* 0x0000000418097223 */ /* 0x000fca0000000009 */
[----:B------:R2:W-:Y:S02]  /*2f20*/  STL.64 [UR10], R8 ;  /* 0x00000008ff007987 */ /* 0x0005e40008100a0a */
.L_x_28:
[----:B------:R-:W-:Y:S05]  /*2f30*/  BRA.U !UP4, `(.L_x_27) ;  /* 0x000000010c747547 */ /* 0x000fea000b800000 */
[----:B------:R-:W-:-:S06]  /*2f40*/  UISETP.NE.AND UP3, UPT, UR9, URZ, UPT ;  /* 0x000000ff0900728c */ /* 0x000fcc000bf65270 */
[----:B------:R-:W-:-:S05]  /*2f50*/  PLOP3.LUT P0, PT, PT, PT, UP3, 0x80, 0x8 ;  /* 0x000000000008781c */ /* 0x000fca0003f0f038 */
[----:B------:R-:W-:-:S04]  /*2f60*/  @UP3 USHF.L.U32 UR10, UR4, 0x1, URZ ;  /* 0x00000001040a3899 */ /* 0x000fc800080006ff */
[----:B------:R-:W-:-:S09]  /*2f70*/  @UP3 ULEA UR11, UR10, UR15, 0x2 ;  /* 0x0000000f0a0b3291 */ /* 0x000fd2000f8e10ff */
[----:B0-----:R-:W2:Y:S01]  /*2f80*/  @P0 LDL.64 R4, [UR11] ;  /* 0x0000000bff040983 */ /* 0x001ea20008100a00 */
[----:B------:R-:W-:-:S04]  /*2f90*/  @UP3 UIADD3 UR10, UPT, UPT, UR10, 0x2, URZ ;  /* 0x000000020a0a3890 */ /* 0x000fc8000fffe0ff */
[----:B------:R-:W-:Y:S01]  /*2fa0*/  @UP3 ULEA UR18, UR10, UR15, 0x2 ;  /* 0x0000000f0a123291 */ /* 0x000fe2000f8e10ff */
[-C--:B--2---:R-:W-:Y:S01]  /*2fb0*/  @P0 FMUL R6, R24, R5.reuse ;  /* 0x0000000518060220 */ /* 0x084fe20000400000 */
[----:B------:R-:W-:-:S03]  /*2fc0*/  @P0 FMUL R7, R25, R5 ;  /* 0x0000000519070220 */ /* 0x000fc60000400000 */
[-C--:B------:R-:W-:Y:S01]  /*2fd0*/  @P0 FFMA R6, R25, R4.reuse, -R6 ;  /* 0x0000000419060223 */ /* 0x080fe20000000806 */
[----:B------:R-:W-:-:S05]  /*2fe0*/  @P0 FFMA R7, R24, R4, R7 ;  /* 0x0000000418070223 */ /* 0x000fca0000000007 */
[----:B------:R0:W-:Y:S04]  /*2ff0*/  @P0 STL.64 [UR11], R6 ;  /* 0x00000006ff000987 */ /* 0x0001e80008100a0b */
[----:B------:R-:W2:Y:S01]  /*3000*/  @P0 LDL.64 R4, [UR18] ;  /* 0x00000012ff040983 */ /* 0x000ea20008100a00 */
[----:B------:R-:W-:Y:S02]  /*3010*/  UISETP.NE.AND UP4, UPT, UR17, URZ, UPT ;  /* 0x000000ff1100728c */ /* 0x000fe4000bf85270 */
[----:B------:R-:W-:-:S04]  /*3020*/  @UP3 UIADD3 UR4, UPT, UPT, -UR4, UR10, URZ ;  /* 0x0000000a04043290 */ /* 0x000fc8000fffe1ff */
[----:B------:R-:W-:-:S05]  /*3030*/  PLOP3.LUT P2, PT, PT, PT, UP4, 0x80, 0x8 ;  /* 0x000000000008781c */ /* 0x000fca0003f4f048 */
[----:B------:R-:W-:-:S04]  /*3040*/  @UP4 USHF.L.U32 UR4, UR4, 0x1, URZ ;  /* 0x0000000104044899 */ /* 0x000fc800080006ff */
[----:B------:R-:W-:Y:S01]  /*3050*/  @UP4 ULEA UR4, UR4, UR15, 0x2 ;  /* 0x0000000f04044291 */ /* 0x000fe2000f8e10ff */
[-C--:B--2---:R-:W-:Y:S01]  /*3060*/  @P0 FMUL R8, R24, R5.reuse ;  /* 0x0000000518080220 */ /* 0x084fe20000400000 */
[----:B------:R-:W-:-:S03]  /*3070*/  @P0 FMUL R9, R25, R5 ;  /* 0x0000000519090220 */ /* 0x000fc60000400000 */
[-C--:B------:R-:W-:Y:S01]  /*3080*/  @P0 FFMA R8, R25, R4.reuse, -R8 ;  /* 0x0000000419080223 */ /* 0x080fe20000000808 */
[----:B------:R-:W-:-:S05]  /*3090*/  @P0 FFMA R9, R24, R4, R9 ;  /* 0x0000000418090223 */ /* 0x000fca0000000009 */
[----:B------:R1:W-:Y:S04]  /*30a0*/  @P0 STL.64 [UR18], R8 ;  /* 0x00000008ff000987 */ /* 0x0003e80008100a12 */
[----:B------:R-:W0:Y:S02]  /*30b0*/  @P2 LDL.64 R4, [UR4] ;  /* 0x00000004ff042983 */ /* 0x000e240008100a00 */
[-C--:B0-----:R-:W-:Y:S01]  /*30c0*/  @P2 FMUL R6, R24, R5.reuse ;  /* 0x0000000518062220 */ /* 0x081fe20000400000 */
[----:B------:R-:W-:-:S03]  /*30d0*/  @P2 FMUL R7, R25, R5 ;  /* 0x0000000519072220 */ /* 0x000fc60000400000 */
[-C--:B------:R-:W-:Y:S01]  /*30e0*/  @P2 FFMA R6, R25, R4.reuse, -R6 ;  /* 0x0000000419062223 */ /* 0x080fe20000000806 */
[----:B------:R-:W-:-:S05]  /*30f0*/  @P2 FFMA R7, R24, R4, R7 ;  /* 0x0000000418072223 */ /* 0x000fca0000000007 */
[----:B------:R1:W-:Y:S02]  /*3100*/  @P2 STL.64 [UR4], R6 ;  /* 0x00000006ff002987 */ /* 0x0003e40008100a04 */
.L_x_27:
[----:B------:R-:W-:Y:S01]  /*3110*/  UMOV UR4, URZ ;  /* 0x000000ff00047c82 */ /* 0x000fe20008000000 */
[----:B------:R-:W-:Y:S05]  /*3120*/  BRA.U !UP1, `(.L_x_29) ;  /* 0x0000000109bc7547 */ /* 0x000fea000b800000 */
[----:B------:R-:W-:-:S05]  /*3130*/  UMOV UR4, URZ ;  /* 0x000000ff00047c82 */ /* 0x000fca0008000000 */
.L_x_30:
[----:B------:R-:W-:-:S04]  /*3140*/  USHF.L.U32 UR10, UR4, 0x1, URZ ;  /* 0x00000001040a7899 */ /* 0x000fc800080006ff */
[----:B------:R-:W-:-:S09]  /*3150*/  ULEA UR10, UR10, UR5, 0x2 ;  /* 0x000000050a0a7291 */ /* 0x000fd2000f8e10ff */
[----:B0123--:R-:W2:Y:S04]  /*3160*/  LDL.128 R4, [UR10] ;  /* 0x0000000aff047983 */ /* 0x00fea80008100c00 */
        /* <DEDUP_REMOVED lines=43> */
.L_x_29:
[----:B------:R-:W-:Y:S05]  /*3420*/  BRA.U !UP2, `(.L_x_20) ;  /* 0x000000050a087547 */ /* 0x000fea000b800000 */
[----:B------:R-:W-:Y:S02]  /*3430*/  UISETP.GE.U32.AND UP1, UPT, UR8, 0x3, UPT ;  /* 0x000000030800788c */ /* 0x000fe4000bf26070 */
[----:B------:R-:W-:-:S07]  /*3440*/  UISETP.NE.AND UP2, UPT, UR16, URZ, UPT ;  /* 0x000000ff1000728c */ /* 0x000fce000bf45270 */
[----:B------:R-:W-:Y:S05]  /*3450*/  BRA.U !UP1, `(.L_x_31) ;  /* 0x0000000109847547 */ /* 0x000fea000b800000 */
[----:B------:R-:W-:-:S04]  /*3460*/  USHF.L.U32 UR10, UR4, 0x1, URZ ;  /* 0x00000001040a7899 */ /* 0x000fc800080006ff */
[----:B------:R-:W-:-:S09]  /*3470*/  ULEA UR18, UR10, UR5, 0x2 ;  /* 0x000000050a127291 */ /* 0x000fd2000f8e10ff */
[----:B0--3--:R-:W1:Y:S01]  /*3480*/  LDL.64 R4, [UR18] ;  /* 0x00000012ff047983 */ /* 0x009e620008100a00 */
[----:B------:R-:W-:-:S04]  /*3490*/  UIADD3 UR11, UPT, UPT, UR10, 0x2, URZ ;  /* 0x000000020a0b7890 */ /* 0x000fc8000fffe0ff */
[----:B------:R-:W-:Y:S01]  /*34a0*/  ULEA UR11, UR11, UR5, 0x2 ;  /* 0x000000050b0b7291 */ /* 0x000fe2000f8e10ff */
[-C--:B-12---:R-:W-:Y:S01]  /*34b0*/  FMUL R6, R24, R5.reuse ;  /* 0x0000000518067220 */ /* 0x086fe20000400000 */
        /* <DEDUP_REMOVED lines=20> */
[----:B------:R-:W2:Y:S01]  /*3600*/  LDL.64 R4, [UR10] ;  /* 0x0000000aff047983 */ /* 0x000ea20008100a00 */
[----:B------:R-:W-:Y:S01]  /*3610*/  UIADD3 UR4, UPT, UPT, -UR4, UR18, URZ ;  /* 0x0000001204047290 */ /* 0x000fe2000fffe1ff */
[-C--:B--2---:R-:W-:Y:S01]  /*3620*/  FMUL R10, R24, R5.reuse ;  /* 0x00000005180a7220 */ /* 0x084fe20000400000 */
[----:B-1----:R-:W-:-:S03]  /*3630*/  FMUL R9, R25, R5 ;  /* 0x0000000519097220 */ /* 0x002fc60000400000 */
[-C--:B------:R-:W-:Y:S01]  /*3640*/  FFMA R8, R25, R4.reuse, -R10 ;  /* 0x0000000419087223 */ /* 0x080fe2000000080a */
[----:B------:R-:W-:-:S05]  /*3650*/  FFMA R9, R24, R4, R9 ;  /* 0x0000000418097223 */ /* 0x000fca0000000009 */
[----:B------:R4:W-:Y:S02]  /*3660*/  STL.64 [UR10], R8 ;  /* 0x00000008ff007987 */ /* 0x0009e40008100a0a */
.L_x_31:
[----:B------:R-:W-:Y:S05]  /*3670*/  BRA.U !UP2, `(.L_x_20) ;  /* 0x000000010a747547 */ /* 0x000fea000b800000 */
[----:B------:R-:W-:-:S06]  /*3680*/  UISETP.NE.AND UP1, UPT, UR9, URZ, UPT ;  /* 0x000000ff0900728c */ /* 0x000fcc000bf25270 */
[----:B------:R-:W-:-:S05]  /*3690*/  PLOP3.LUT P0, PT, PT, PT, UP1, 0x80, 0x8 ;  /* 0x000000000008781c */ /* 0x000fca0003f0f018 */
[----:B------:R-:W-:-:S04]  /*36a0*/  @UP1 USHF.L.U32 UR10, UR4, 0x1, URZ ;  /* 0x00000001040a1899 */ /* 0x000fc800080006ff */
[----:B------:R-:W-:-:S09]  /*36b0*/  @UP1 ULEA UR11, UR10, UR5, 0x2 ;  /* 0x000000050a0b1291 */ /* 0x000fd2000f8e10ff */
[----:B0--3--:R-:W1:Y:S01]  /*36c0*/  @P0 LDL.64 R4, [UR11] ;  /* 0x0000000bff040983 */ /* 0x009e620008100a00 */
[----:B------:R-:W-:-:S04]  /*36d0*/  @UP1 UIADD3 UR10, UPT, UPT, UR10, 0x2, URZ ;  /* 0x000000020a0a1890 */ /* 0x000fc8000fffe0ff */
[----:B------:R-:W-:Y:S01]  /*36e0*/  @UP1 ULEA UR18, UR10, UR5, 0x2 ;  /* 0x000000050a121291 */ /* 0x000fe2000f8e10ff */
[-C--:B-12-4-:R-:W-:Y:S01]  /*36f0*/  @P0 FMUL R6, R24, R5.reuse ;  /* 0x0000000518060220 */ /* 0x096fe20000400000 */
        /* <DEDUP_REMOVED lines=21> */
.L_x_20:
[----:B0-----:R-:W-:Y:S01]  /*3850*/  HFMA2 R41, -RZ, RZ, 0, 0 ;  /* 0x00000000ff297431 */ /* 0x001fe200000001ff */
[----:B------:R-:W-:Y:S06]  /*3860*/  @!P1 BRA `(.L_x_32) ;  /* 0x0000000800e09947 */ /* 0x000fec0003800000 */
[----:B------:R-:W0:Y:S01]  /*3870*/  LDCU UR4, c[0x0][0x40c] ;  /* 0x00008180ff0477ac */ /* 0x000e220008000800 */
[----:B------:R-:W-:Y:S01]  /*3880*/  MOV R41, RZ ;  /* 0x000000ff00297202 */ /* 0x000fe20000000f00 */
[----:B0-----:R-:W-:-:S04]  /*3890*/  UIADD3 UR4, UPT, UPT, UR4, -0x1, URZ ;  /* 0xffffffff04047890 */ /* 0x001fc8000fffe0ff */
[----:B------:R-:W-:-:S03]  /*38a0*/  UISETP.GE.U32.AND UP1, UPT, UR4, 0x7, UPT ;  /* 0x000000070400788c */ /* 0x000fc6000bf26070 */
[----:B------:R-:W-:-:S06]  /*38b0*/  UMOV UR4, URZ ;  /* 0x000000ff00047c82 */ /* 0x000fcc0008000000 */
[----:B------:R-:W-:Y:S05]  /*38c0*/  BRA.U !UP1, `(.L_x_33) ;  /* 0x0000000509187547 */ /* 0x000fea000b800000 */
[----:B------:R-:W-:Y:S01]  /*38d0*/  MOV R41, RZ ;  /* 0x000000ff00297202 */ /* 0x000fe20000000f00 */
[----:B------:R-:W-:-:S06]  /*38e0*/  UMOV UR4, URZ ;  /* 0x000000ff00047c82 */ /* 0x000fcc0008000000 */
.L_x_34:
[----:B------:R-:W-:-:S09]  /*38f0*/  ULEA UR10, UR4, UR14, 0x2 ;  /* 0x0000000e040a7291 */ /* 0x000fd2000f8e10ff */
[----:B-1----:R-:W4:Y:S04]  /*3900*/  LDL.128 R16, [UR10+0x220] ;  /* 0x0002200aff107983 */ /* 0x002f280008100c00 */
[----:B--23--:R-:W2:Y:S04]  /*3910*/  LDL.128 R12, [UR10+0x20] ;  /* 0x0000200aff0c7983 */ /* 0x00cea80008100c00 */
[----:B----4-:R-:W3:Y:S01]  /*3920*/  LDL.128 R8, [UR10+0x120] ;  /* 0x0001200aff087983 */ /* 0x010ee20008100c00 */
[----:B------:R-:W-:Y:S02]  /*3930*/  HFMA2 R4, -RZ, RZ, 0.96630859375, -0.0022525787353515625 ;  /* 0x3bbb989dff047431 */ /* 0x000fe400000001ff */
[----:B------:R-:W-:Y:S01]  /*3940*/  FMUL R5, R40, R37 ;  /* 0x0000002528057220 */ /* 0x000fe20000400000 */
[----:B------:R-:W-:Y:S01]  /*3950*/  MOV R20, 0x437c0000 ;  /* 0x437c000000147802 */ /* 0x000fe20000000f00 */
[----:B------:R-:W4:Y:S02]  /*3960*/  LDL.128 R24, [UR10+0x230] ;  /* 0x0002300aff187983 */ /* 0x000f240008100c00 */
[----:B------:R-:W-:-:S04]  /*3970*/  FFMA.SAT R7, R5, R4, 0.5 ;  /* 0x3f00000005077423 */ /* 0x000fc80000002004 */
[----:B------:R-:W-:-:S04]  /*3980*/  FFMA.RM R20, R7, R20, 12582913 ;  /* 0x4b40000107147423 */ /* 0x000fc80000004014 */
[----:B------:R-:W-:-:S04]  /*3990*/  FADD R4, R20, -12583039 ;  /* 0xcb40007f14047421 */ /* 0x000fc80000000000 */
[----:B------:R-:W-:-:S04]  /*39a0*/  FFMA R4, R5, 1.4426950216293334961, -R4 ;  /* 0x3fb8aa3b05047823 */ /* 0x000fc80000000804 */
[----:B------:R-:W-:Y:S01]  /*39b0*/  FFMA R21, R5, 1.925963033500011079e-08, R4 ;  /* 0x32a5706005157823 */ /* 0x000fe20000000004 */
[----:B------:R-:W-:Y:S01]  /*39c0*/  SHF.L.U32 R39, R20, 0x17, RZ ;  /* 0x0000001714277819 */ /* 0x000fe200000006ff */
[----:B------:R-:W4:Y:S02]  /*39d0*/  LDL.128 R4, [UR10+0x320] ;  /* 0x0003200aff047983 */ /* 0x000f240008100c00 */
[----:B------:R-:W0:Y:S02]  /*39e0*/  MUFU.EX2 R22, R21 ;  /* 0x0000001500167308 */ /* 0x000e240000000800 */
[----:B0-----:R-:W-:Y:S01]  /*39f0*/  FMUL R39, R39, R22 ;  /* 0x0000001627277220 */ /* 0x001fe20000400000 */
[C---:B-----5:R-:W-:Y:S01]  /*3a00*/  FMUL R16, R32.reuse, R16 ;  /* 0x0000001020107220 */ /* 0x060fe20000400000 */
[C---:B------:R-:W-:Y:S01]  /*3a10*/  FMUL R17, R32.reuse, R17 ;  /* 0x0000001120117220 */ /* 0x040fe20000400000 */
[C---:B------:R-:W-:Y:S01]  /*3a20*/  FMUL R18, R32.reuse, R18 ;  /* 0x0000001220127220 */ /* 0x040fe20000400000 */
[----:B------:R-:W-:Y:S01]  /*3a30*/  FMUL R19, R32, R19 ;  /* 0x0000001320137220 */ /* 0x000fe20000400000 */
[C---:B------:R-:W-:Y:S01]  /*3a40*/  FMUL R20, R36.reuse, R16 ;  /* 0x0000001024147220 */ /* 0x040fe20000400000 */
[----:B------:R-:W-:-:S03]  /*3a50*/  FMUL R22, R36, R17 ;  /* 0x0000001124167220 */ /* 0x000fc60000400000 */
[C---:B--2---:R-:W-:Y:S01]  /*3a60*/  FFMA R20, R39.reuse, R12, R20 ;  /* 0x0000000c27147223 */ /* 0x044fe20000000014 */
[----:B------:R-:W-:Y:S01]  /*3a70*/  FFMA R22, R39, R13, R22 ;  /* 0x0000000d27167223 */ /* 0x000fe20000000016 */
[----:B------:R0:W-:Y:S01]  /*3a80*/  STL.128 [UR10+0x120], R16 ;  /* 0x00012010ff007987 */ /* 0x0001e20008100c0a */
[C---:B------:R-:W-:Y:S01]  /*3a90*/  FMUL R13, R36.reuse, R18 ;  /* 0x00000012240d7220 */ /* 0x040fe20000400000 */
[C---:B---3--:R-:W-:Y:S01]  /*3aa0*/  FFMA R8, R35.reuse, R8, R20 ;  /* 0x0000000823087223 */ /* 0x048fe20000000014 */
[----:B------:R-:W-:Y:S01]  /*3ab0*/  FFMA R9, R35, R9, R22 ;  /* 0x0000000923097223 */ /* 0x000fe20000000016 */
[----:B------:R-:W-:Y:S01]  /*3ac0*/  FMUL R12, R36, R19 ;  /* 0x00000013240c7220 */ /* 0x000fe20000400000 */
[----:B------:R-:W2:Y:S01]  /*3ad0*/  LDL.128 R20, [UR10+0x30] ;  /* 0x0000300aff147983 */ /* 0x000ea20008100c00 */
[C---:B------:R-:W-:Y:S02]  /*3ae0*/  FFMA R13, R39.reuse, R14, R13 ;  /* 0x0000000e270d7223 */ /* 0x040fe4000000000d */
[----:B------:R-:W-:Y:S01]  /*3af0*/  FFMA R12, R39, R15, R12 ;  /* 0x0000000f270c7223 */ /* 0x000fe2000000000c */
[----:B0-----:R-:W3:Y:S01]  /*3b00*/  LDL.128 R16, [UR10+0x130] ;  /* 0x0001300aff107983 */ /* 0x001ee20008100c00 */
[----:B------:R-:W-:-:S02]  /*3b10*/  FFMA R10, R35, R10, R13 ;  /* 0x0000000a230a7223 */ /* 0x000fc4000000000d */
[----:B------:R-:W-:Y:S02]  /*3b20*/  FFMA R11, R35, R11, R12 ;  /* 0x0000000b230b7223 */ /* 0x000fe4000000000c */
[----:B------:R-:W3:Y:S01]  /*3b30*/  LDL.128 R12, [UR10+0x330] ;  /* 0x0003300aff0c7983 */ /* 0x000ee20008100c00 */
[C---:B----4-:R-:W-:Y:S01]  /*3b40*/  FMUL R24, R32.reuse, R24 ;  /* 0x0000001820187220 */ /* 0x050fe20000400000 */
[C---:B------:R-:W-:Y:S01]  /*3b50*/  FMUL R25, R32.reuse, R25 ;  /* 0x0000001920197220 */ /* 0x040fe20000400000 */
[----:B------:R-:W-:Y:S01]  /*3b60*/  FMUL R26, R32, R26 ;  /* 0x0000001a201a7220 */ /* 0x000fe20000400000 */
[----:B------:R-:W-:Y:S01]  /*3b70*/  FFMA R4, R8, R4, R41 ;  /* 0x0000000408047223 */ /* 0x000fe20000000029 */
[----:B------:R-:W-:-:S03]  /*3b80*/  FMUL R27, R32, R27 ;  /* 0x0000001b201b7220 */ /* 0x000fc60000400000 */
[----:B------:R-:W-:Y:S01]  /*3b90*/  FFMA R5, R5, R9, R4 ;  /* 0x0000000905057223 */ /* 0x000fe20000000004 */
[----:B------:R-:W-:Y:S01]  /*3ba0*/  FMUL R4, R36, R24 ;  /* 0x0000001824047220 */ /* 0x000fe20000400000 */
[----:B------:R0:W-:Y:S02]  /*3bb0*/  STL.128 [UR10+0x20], R8 ;  /* 0x00002008ff007987 */ /* 0x0001e40008100c0a */
[----:B------:R-:W-:Y:S01]  /*3bc0*/  FFMA R6, R6, R10, R5 ;  /* 0x0000000a06067223 */ /* 0x000fe20000000005 */
[C---:B------:R-:W-:Y:S01]  /*3bd0*/  FMUL R5, R36.reuse, R26 ;  /* 0x0000001a24057220 */ /* 0x040fe20000400000 */
[----:B0-----:R-:W-:Y:S01]  /*3be0*/  FMUL R8, R36, R27 ;  /* 0x0000001b24087220 */ /* 0x001fe20000400000 */
[----:B------:R0:W-:Y:S01]  /*3bf0*/  STL.128 [UR10+0x130], R24 ;  /* 0x00013018ff007987 */ /* 0x0001e20008100c0a */
[----:B------:R-:W-:Y:S01]  /*3c00*/  FFMA R7, R7, R11, R6 ;  /* 0x0000000b07077223 */ /* 0x000fe20000000006 */
[----:B------:R-:W-:-:S04]  /*3c10*/  UIADD3 UR4, UPT, UPT, UR4, 0x8, URZ ;  /* 0x0000000804047890 */ /* 0x000fc8000fffe0ff */
[----:B------:R-:W-:Y:S01]  /*3c20*/  UISETP.NE.AND UP1, UPT, UR4, UR6, UPT ;  /* 0x000000060400728c */ /* 0x000fe2000bf25270 */
[C---:B--2---:R-:W-:Y:S01]  /*3c30*/  FFMA R20, R39.reuse, R20, R4 ;  /* 0x0000001427147223 */ /* 0x044fe20000000004 */
[----:B------:R-:W-:Y:S01]  /*3c40*/  FMUL R4, R36, R25 ;  /* 0x0000001924047220 */ /* 0x000fe20000400000 */
[C---:B------:R-:W-:Y:S01]  /*3c50*/  FFMA R5, R39.reuse, R22, R5 ;  /* 0x0000001627057223 */ /* 0x040fe20000000005 */
[C---:B------:R-:W-:Y:S02]  /*3c60*/  FFMA R8, R39.reuse, R23, R8 ;  /* 0x0000001727087223 */ /* 0x040fe40000000008 */
[----:B------:R-:W-:Y:S01]  /*3c70*/  FFMA R4, R39, R21, R4 ;  /* 0x0000001527047223 */ /* 0x000fe20000000004 */
[----:B---3--:R-:W-:-:S03]  /*3c80*/  FFMA R16, R35, R16, R20 ;  /* 0x0000001023107223 */ /* 0x008fc60000000014 */
[C---:B------:R-:W-:Y:S01]  /*3c90*/  FFMA R17, R35.reuse, R17, R4 ;  /* 0x0000001123117223 */ /* 0x040fe20000000004 */
[C---:B------:R-:W-:Y:S01]  /*3ca0*/  FFMA R18, R35.reuse, R18, R5 ;  /* 0x0000001223127223 */ /* 0x040fe20000000005 */
[----:B------:R-:W-:-:S05]  /*3cb0*/  FFMA R19, R35, R19, R8 ;  /* 0x0000001323137223 */ /* 0x000fca0000000008 */
[----:B------:R0:W-:Y:S01]  /*3cc0*/  STL.128 [UR10+0x30], R16 ;  /* 0x00003010ff007987 */ /* 0x0001e20008100c0a */
[----:B------:R-:W-:-:S04]  /*3cd0*/  FFMA R12, R16, R12, R7 ;  /* 0x0000000c100c7223 */ /* 0x000fc80000000007 */
[----:B------:R-:W-:-:S04]  /*3ce0*/  FFMA R13, R13, R17, R12 ;  /* 0x000000110d0d7223 */ /* 0x000fc8000000000c */
[----:B------:R-:W-:-:S04]  /*3cf0*/  FFMA R14, R14, R18, R13 ;  /* 0x000000120e0e7223 */ /* 0x000fc8000000000d */
[----:B------:R-:W-:Y:S01]  /*3d00*/  FFMA R41, R15, R19, R14 ;  /* 0x000000130f297223 */ /* 0x000fe2000000000e */
[----:B0-----:R-:W-:Y:S06]  /*3d10*/  BRA.U UP1, `(.L_x_34) ;  /* 0xfffffff901f47547 */ /* 0x001fec000b83ffff */
[----:B------:R-:W-:-:S05]  /*3d20*/  UMOV UR4, UR6 ;  /* 0x0000000600047c82 */ /* 0x000fca0008000000 */
.L_x_33:
[----:B------:R-:W0:Y:S02]  /*3d30*/  LDCU UR11, c[0x0][0x40c] ;  /* 0x00008180ff0b77ac */ /* 0x000e240008000800 */
[----:B0-----:R-:W-:-:S04]  /*3d40*/  ULOP3.LUT UR10, UR11, 0x7, URZ, 0xc0, !UPT ;  /* 0x000000070b0a7892 */ /* 0x001fc8000f8ec0ff */
[----:B------:R-:W-:-:S09]  /*3d50*/  UISETP.NE.AND UP1, UPT, UR10, URZ, UPT ;  /* 0x000000ff0a00728c */ /* 0x000fd2000bf25270 */
[----:B------:R-:W-:Y:S05]  /*3d60*/  BRA.U !UP1, `(.L_x_32) ;  /* 0x0000000509a07547 */ /* 0x000fea000b800000 */
[----:B---3--:R-:W-:Y:S02]  /*3d70*/  HFMA2 R5, -RZ, RZ, 0.96630859375, -0.0022525787353515625 ;  /* 0x3bbb989dff057431 */ /* 0x008fe400000001ff */
[----:B-12-4-:R-:W-:Y:S01]  /*3d80*/  FMUL R6, R40, R37 ;  /* 0x0000002528067220 */ /* 0x016fe20000400000 */
[----:B------:R-:W-:Y:S01]  /*3d90*/  MOV R4, 0x437c0000 ;  /* 0x437c000000047802 */ /* 0x000fe20000000f00 */
[----:B------:R-:W-:Y:S02]  /*3da0*/  UIADD3 UR10, UPT, UPT, UR10, -0x1, URZ ;  /* 0xffffffff0a0a7890 */ /* 0x000fe4000fffe0ff */
[----:B------:R-:W-:Y:S02]  /*3db0*/  ULOP3.LUT UR18, UR11, 0x3, URZ, 0xc0, !UPT ;  /* 0x000000030b127892 */ /* 0x000fe4000f8ec0ff */
[----:B------:R-:W-:Y:S02]  /*3dc0*/  UISETP.GE.U32.AND UP1, UPT, UR10, 0x3, UPT ;  /* 0x000000030a00788c */ /* 0x000fe4000bf26070 */
[----:B------:R-:W-:Y:S01]  /*3dd0*/  UISETP.NE.AND UP2, UPT, UR18, URZ, UPT ;  /* 0x000000ff1200728c */ /* 0x000fe2000bf45270 */
[----:B------:R-:W-:-:S04]  /*3de0*/  FFMA.SAT R5, R6, R5, 0.5 ;  /* 0x3f00000006057423 */ /* 0x000fc80000002005 */
[----:B------:R-:W-:-:S04]  /*3df0*/  FFMA.RM R4, R5, R4, 12582913 ;  /* 0x4b40000105047423 */ /* 0x000fc80000004004 */
[C---:B------:R-:W-:Y:S01]  /*3e00*/  FADD R5, R4.reuse, -12583039 ;  /* 0xcb40007f04057421 */ /* 0x040fe20000000000 */
[----:B------:R-:W-:-:S03]  /*3e10*/  SHF.L.U32 R4, R4, 0x17, RZ ;  /* 0x0000001704047819 */ /* 0x000fc600000006ff */
[----:B------:R-:W-:-:S04]  /*3e20*/  FFMA R5, R6, 1.4426950216293334961, -R5 ;  /* 0x3fb8aa3b06057823 */ /* 0x000fc80000000805 */
[----:B------:R-:W-:-:S06]  /*3e30*/  FFMA R5, R6, 1.925963033500011079e-08, R5 ;  /* 0x32a5706006057823 */ /* 0x000fcc0000000005 */
[----:B------:R-:W0:Y:S02]  /*3e40*/  MUFU.EX2 R5, R5 ;  /* 0x0000000500057308 */ /* 0x000e240000000800 */
[----:B0-----:R-:W-:Y:S01]  /*3e50*/  FMUL R4, R4, R5 ;  /* 0x0000000504047220 */ /* 0x001fe20000400000 */
[----:B------:R-:W-:Y:S06]  /*3e60*/  BRA.U !UP1, `(.L_x_35) ;  /* 0x0000000109b87547 */ /* 0x000fec000b800000 */
[----:B------:R-:W-:-:S09]  /*3e70*/  ULEA UR10, UR4, UR14, 0x2 ;  /* 0x0000000e040a7291 */ /* 0x000fd2000f8e10ff */
[----:B------:R-:W2:Y:S04]  /*3e80*/  LDL R19, [UR10+0x220] ;  /* 0x0002200aff137983 */ /* 0x000ea80008100800 */
[----:B------:R-:W3:Y:S04]  /*3e90*/  LDL R23, [UR10+0x20] ;  /* 0x0000200aff177983 */ /* 0x000ee80008100800 */
[----:B------:R-:W4:Y:S04]  /*3ea0*/  LDL R25, [UR10+0x224] ;  /* 0x0002240aff197983 */ /* 0x000f280008100800 */
        /* <DEDUP_REMOVED lines=12> */
[----:B------:R-:W4:Y:S01]  /*3f70*/  LDL R14, [UR10+0x32c] ;  /* 0x00032c0aff0e7983 */ /* 0x000f220008100800 */
[----:B------:R-:W-:Y:S01]  /*3f80*/  UIADD3 UR4, UPT, UPT, UR4, 0x4, URZ ;  /* 0x0000000404047890 */ /* 0x000fe2000fffe0ff */
[----:B--2--5:R-:W-:-:S04]  /*3f90*/  FMUL R21, R32, R19 ;  /* 0x0000001320157220 */ /* 0x024fc80000400000 */
[----:B------:R-:W-:-:S04]  /*3fa0*/  FMUL R19, R36, R21 ;  /* 0x0000001524137220 */ /* 0x000fc80000400000 */
[----:B---3--:R-:W-:Y:S01]  /*3fb0*/  FFMA R16, R4, R23, R19 ;  /* 0x0000001704107223 */ /* 0x008fe20000000013 */
[C---:B----4-:R-:W-:Y:S01]  /*3fc0*/  FMUL R19, R32.reuse, R25 ;  /* 0x0000001920137220 */ /* 0x050fe20000400000 */
[----:B------:R-:W-:-:S03]  /*3fd0*/  FMUL R17, R32, R17 ;  /* 0x0000001120117220 */ /* 0x000fc60000400000 */
[----:B------:R-:W-:Y:S01]  /*3fe0*/  FMUL R23, R36, R19 ;  /* 0x0000001324177220 */ /* 0x000fe20000400000 */
[----:B------:R-:W-:Y:S01]  /*3ff0*/  FMUL R15, R32, R15 ;  /* 0x0000000f200f7220 */ /* 0x000fe20000400000 */
[----:B------:R-:W-:-:S03]  /*4000*/  FFMA R16, R35, R18, R16 ;  /* 0x0000001223107223 */ /* 0x000fc60000000010 */
[----:B------:R-:W-:Y:S01]  /*4010*/  FMUL R20, R36, R15 ;  /* 0x0000000f24147220 */ /* 0x000fe20000400000 */
[----:B------:R-:W-:Y:S01]  /*4020*/  FFMA R18, R4, R5, R23 ;  /* 0x0000000504127223 */ /* 0x000fe20000000017 */
[----:B------:R-:W-:-:S04]  /*4030*/  FMUL R5, R36, R17 ;  /* 0x0000001124057220 */ /* 0x000fc80000400000 */
[C---:B------:R-:W-:Y:S01]  /*4040*/  FFMA R7, R4.reuse, R7, R5 ;  /* 0x0000000704077223 */ /* 0x040fe20000000005 */
[----:B------:R-:W-:Y:S01]  /*4050*/  FFMA R9, R4, R9, R20 ;  /* 0x0000000904097223 */ /* 0x000fe20000000014 */
[C---:B------:R-:W-:Y:S02]  /*4060*/  FFMA R5, R35.reuse, R6, R18 ;  /* 0x0000000623057223 */ /* 0x040fe40000000012 */
[C---:B------:R-:W-:Y:S01]  /*4070*/  FFMA R7, R35.reuse, R8, R7 ;  /* 0x0000000823077223 */ /* 0x040fe20000000007 */
[----:B------:R-:W-:Y:S01]  /*4080*/  FFMA R10, R35, R10, R9 ;  /* 0x0000000a230a7223 */ /* 0x000fe20000000009 */
[----:B------:R0:W-:Y:S04]  /*4090*/  STL [UR10+0x120], R21 ;  /* 0x00012015ff007987 */ /* 0x0001e8000810080a */
[----:B------:R0:W-:Y:S04]  /*40a0*/  STL [UR10+0x124], R19 ;  /* 0x00012413ff007987 */ /* 0x0001e8000810080a */
[----:B------:R0:W-:Y:S04]  /*40b0*/  STL [UR10+0x128], R17 ;  /* 0x00012811ff007987 */ /* 0x0001e8000810080a */
[----:B------:R0:W-:Y:S04]  /*40c0*/  STL [UR10+0x12c], R15 ;  /* 0x00012c0fff007987 */ /* 0x0001e8000810080a */
[----:B------:R0:W-:Y:S04]  /*40d0*/  STL [UR10+0x20], R16 ;  /* 0x00002010ff007987 */ /* 0x0001e8000810080a */
[----:B------:R0:W-:Y:S04]  /*40e0*/  STL [UR10+0x24], R5 ;  /* 0x00002405ff007987 */ /* 0x0001e8000810080a */
[----:B------:R0:W-:Y:S04]  /*40f0*/  STL [UR10+0x28], R7 ;  /* 0x00002807ff007987 */ /* 0x0001e8000810080a */
[----:B------:R0:W-:Y:S01]  /*4100*/  STL [UR10+0x2c], R10 ;  /* 0x00002c0aff007987 */ /* 0x0001e2000810080a */
[----:B------:R-:W-:-:S04]  /*4110*/  FFMA R12, R16, R12, R41 ;  /* 0x0000000c100c7223 */ /* 0x000fc80000000029 */
[----:B------:R-:W-:-:S04]  /*4120*/  FFMA R12, R5, R11, R12 ;  /* 0x0000000b050c7223 */ /* 0x000fc8000000000c */
[----:B------:R-:W-:-:S04]  /*4130*/  FFMA R13, R7, R13, R12 ;  /* 0x0000000d070d7223 */ /* 0x000fc8000000000c */
[----:B0-----:R-:W-:-:S07]  /*4140*/  FFMA R41, R10, R14, R13 ;  /* 0x0000000e0a297223 */ /* 0x001fce000000000d */
.L_x_35:
[----:B------:R-:W-:Y:S05]  /*4150*/  BRA.U !UP2, `(.L_x_32) ;  /* 0x000000010aa47547 */ /* 0x000fea000b800000 */
[----:B------:R-:W-:Y:S02]  /*4160*/  UISETP.NE.AND UP2, UPT, UR18, 0x1, UPT ;  /* 0x000000011200788c */ /* 0x000fe4000bf45270 */
[----:B------:R-:W-:-:S04]  /*4170*/  ULOP3.LUT UR11, UR11, 0x1, URZ, 0xc0, !UPT ;  /* 0x000000010b0b7892 */ /* 0x000fc8000f8ec0ff */
[----:B------:R-:W-:-:S03]  /*4180*/  UISETP.NE.AND UP1, UPT, UR11, URZ, UPT ;  /* 0x000000ff0b00728c */ /* 0x000fc6000bf25270 */
[----:B------:R-:W-:Y:S08]  /*4190*/  BRA.U !UP2, `(.L_x_36) ;  /* 0x000000010a607547 */ /* 0x000ff0000b800000 */
        /* <DEDUP_REMOVED lines=8> */
[----:B------:R-:W4:Y:S01]  /*4220*/  LDL R14, [UR10+0x324] ;  /* 0x0003240aff0e7983 */ /* 0x000f220008100800 */
[----:B------:R-:W-:Y:S01]  /*4230*/  UIADD3 UR4, UPT, UPT, UR4, 0x2, URZ ;  /* 0x0000000204047890 */ /* 0x000fe2000fffe0ff */
[C---:B--2--5:R-:W-:Y:S01]  /*4240*/  FMUL R5, R32.reuse, R5 ;  /* 0x0000000520057220 */ /* 0x064fe20000400000 */
[----:B---3--:R-:W-:-:S03]  /*4250*/  FMUL R11, R32, R9 ;  /* 0x00000009200b7220 */ /* 0x008fc60000400000 */
[C---:B------:R-:W-:Y:S01]  /*4260*/  FMUL R9, R36.reuse, R5 ;  /* 0x0000000524097220 */ /* 0x040fe20000400000 */
[----:B------:R0:W-:Y:S01]  /*4270*/  STL [UR10+0x120], R5 ;  /* 0x00012005ff007987 */ /* 0x0001e2000810080a */
[----:B------:R-:W-:Y:S02]  /*4280*/  FMUL R12, R36, R11 ;  /* 0x0000000b240c7220 */ /* 0x000fe40000400000 */
[C---:B----4-:R-:W-:Y:S01]  /*4290*/  FFMA R6, R4.reuse, R7, R9 ;  /* 0x0000000704067223 */ /* 0x050fe20000000009 */
[----:B------:R0:W-:Y:S01]  /*42a0*/  STL [UR10+0x124], R11 ;  /* 0x0001240bff007987 */ /* 0x0001e2000810080a */
[----:B------:R-:W-:Y:S02]  /*42b0*/  FFMA R12, R4, R13, R12 ;  /* 0x0000000d040c7223 */ /* 0x000fe4000000000c */
[C---:B------:R-:W-:Y:S02]  /*42c0*/  FFMA R6, R35.reuse, R8, R6 ;  /* 0x0000000823067223 */ /* 0x040fe40000000006 */
[----:B------:R-:W-:-:S03]  /*42d0*/  FFMA R7, R35, R15, R12 ;  /* 0x0000000f23077223 */ /* 0x000fc6000000000c */
[----:B------:R0:W-:Y:S01]  /*42e0*/  STL [UR10+0x20], R6 ;  /* 0x00002006ff007987 */ /* 0x0001e2000810080a */
[----:B------:R-:W-:-:S03]  /*42f0*/  FFMA R10, R6, R10, R41 ;  /* 0x0000000a060a7223 */ /* 0x000fc60000000029 */
[----:B------:R0:W-:Y:S01]  /*4300*/  STL [UR10+0x24], R7 ;  /* 0x00002407ff007987 */ /* 0x0001e2000810080a */
[----:B------:R-:W-:-:S07]  /*4310*/  FFMA R41, R7, R14, R10 ;  /* 0x0000000e07297223 */ /* 0x000fce000000000a */
.L_x_36:
[----:B------:R-:W-:Y:S05]  /*4320*/  BRA.U !UP1, `(.L_x_32) ;  /* 0x0000000109307547 */ /* 0x000fea000b800000 */
[----:B------:R-:W-:-:S09]  /*4330*/  ULEA UR4, UR4, UR14, 0x2 ;  /* 0x0000000e04047291 */ /* 0x000fd2000f8e10ff */
[----:B0-----:R-:W2:Y:S04]  /*4340*/  LDL R5, [UR4+0x220] ;  /* 0x00022004ff057983 */ /* 0x001ea80008100800 */
[----:B------:R-:W3:Y:S04]  /*4350*/  LDL R7, [UR4+0x20] ;  /* 0x00002004ff077983 */ /* 0x000ee80008100800 */
[----:B------:R-:W4:Y:S04]  /*4360*/  LDL R6, [UR4+0x120] ;  /* 0x00012004ff067983 */ /* 0x000f280008100800 */
[----:B------:R-:W4:Y:S01]  /*4370*/  LDL R8, [UR4+0x320] ;  /* 0x00032004ff087983 */ /* 0x000f220008100800 */
[----:B--2--5:R-:W-:-:S04]  /*4380*/  FMUL R5, R32, R5 ;  /* 0x0000000520057220 */ /* 0x024fc80000400000 */
[----:B------:R-:W-:Y:S01]  /*4390*/  FMUL R9, R36, R5 ;  /* 0x0000000524097220 */ /* 0x000fe20000400000 */
[----:B------:R0:W-:Y:S03]  /*43a0*/  STL [UR4+0x120], R5 ;  /* 0x00012005ff007987 */ /* 0x0001e60008100804 */
[----:B---3--:R-:W-:-:S04]  /*43b0*/  FFMA R4, R4, R7, R9 ;  /* 0x0000000704047223 */ /* 0x008fc80000000009 */
[----:B----4-:R-:W-:-:S04]  /*43c0*/  FFMA R4, R35, R6, R4 ;  /* 0x0000000623047223 */ /* 0x010fc80000000004 */
[----:B------:R-:W-:Y:S01]  /*43d0*/  FFMA R41, R4, R8, R41 ;  /* 0x0000000804297223 */ /* 0x000fe20000000029 */
[----:B------:R0:W-:Y:S06]  /*43e0*/  STL [UR4+0x20], R4 ;  /* 0x00002004ff007987 */ /* 0x0001ec0008100804 */
.L_x_32:
[----:B------:R-:W2:Y:S01]  /*43f0*/  LDCU UR4, c[0x0][0x3d0] ;  /* 0x00007a00ff0477ac */ /* 0x000ea20008000800 */
[----:B------:R-:W3:Y:S01]  /*4400*/  LDCU UR10, c[0x0][0x3c0] ;  /* 0x00007800ff0a77ac */ /* 0x000ee20008000800 */
[----:B--2---:R-:W-:Y:S02]  /*4410*/  UISETP.NE.AND UP1, UPT, UR4, URZ, UPT ;  /* 0x000000ff0400728c */ /* 0x004fe4000bf25270 */
[----:B---3--:R-:W-:-:S07]  /*4420*/  UISETP.NE.AND UP2, UPT, UR10, URZ, UPT ;  /* 0x000000ff0a00728c */ /* 0x008fce000bf45270 */
[----:B------:R-:W-:Y:S05]  /*4430*/  BRA.U !UP1, `(.L_x_37) ;  /* 0x0000000109107547 */ /* 0x000fea000b800000 */
[----:B01----:R-:W0:Y:S02]  /*4440*/  LDC.64 R4, c[0x0][0x3d8] ;  /* 0x0000f600ff047b82 */ /* 0x003e240000000a00 */
[----:B0-----:R-:W-:-:S06]  /*4450*/  IMAD.WIDE.U32 R4, R33, 0x4, R4 ;  /* 0x0000000421047825 */ /* 0x001fcc00078e0004 */
[----:B------:R-:W2:Y:S02]  /*4460*/  LDG.E.CONSTANT R4, desc[UR12][R4.64] ;  /* 0x0000000c04047981 */ /* 0x000ea4000c1e9900 */
[----:B--2--5:R-:W-:-:S07]  /*4470*/  FFMA R41, R32, R4, R41 ;  /* 0x0000000420297223 */ /* 0x024fce0000000029 */
.L_x_37:
[----:B------:R-:W-:Y:S05]  /*4480*/  BRA.U !UP2, `(.L_x_38) ;  /* 0x000000010a6c7547 */ /* 0x000fea000b800000 */
[----:B01----:R-:W0:Y:S02]  /*4490*/  LDC.64 R4, c[0x0][0x3c8] ;  /* 0x0000f200ff047b82 */ /* 0x003e240000000a00 */
[----:B0-----:R-:W-:-:S06]  /*44a0*/  IMAD.WIDE.U32 R4, R34, 0x4, R4 ;  /* 0x0000000422047825 */ /* 0x001fcc00078e0004 */
[----:B------:R-:W2:Y:S01]  /*44b0*/  LDG.E.CONSTANT R4, desc[UR12][R4.64] ;  /* 0x0000000c04047981 */ /* 0x000ea2000c1e9900 */
[----:B----4-:R-:W-:Y:S01]  /*44c0*/  HFMA2 R9, -RZ, RZ, 0.96630859375, -0.0022525787353515625 ;  /* 0x3bbb989dff097431 */ /* 0x010fe200000001ff */
[----:B------:R-:W-:Y:S01]  /*44d0*/  MOV R7, 0x437c0000 ;  /* 0x437c000000077802 */ /* 0x000fe20000000f00 */
[----:B------:R-:W-:Y:S03]  /*44e0*/  BSSY.RECONVERGENT B1, `(.L_x_39) ;  /* 0x0000014000017945 */ /* 0x000fe60003800200 */
[----:B--2---:R-:W-:-:S04]  /*44f0*/  FFMA.SAT R6, R4, -R9, 0.5 ;  /* 0x3f00000004067423 */ /* 0x004fc80000002809 */
[----:B------:R-:W-:-:S04]  /*4500*/  FFMA.RM R6, R6, R7, 12582913 ;  /* 0x4b40000106067423 */ /* 0x000fc80000004007 */
[C---:B------:R-:W-:Y:S01]  /*4510*/  FADD R7, R6.reuse, -12583039 ;  /* 0xcb40007f06077421 */ /* 0x040fe20000000000 */
[----:B------:R-:W-:-:S03]  /*4520*/  SHF.L.U32 R6, R6, 0x17, RZ ;  /* 0x0000001706067819 */ /* 0x000fc600000006ff */
[----:B------:R-:W-:-:S04]  /*4530*/  FFMA R7, R4, -1.4426950216293334961, -R7 ;  /* 0xbfb8aa3b04077823 */ /* 0x000fc80000000807 */
[----:B------:R-:W-:-:S06]  /*4540*/  FFMA R7, R4, -1.925963033500011079e-08, R7 ;  /* 0xb2a5706004077823 */ /* 0x000fcc0000000007 */
[----:B------:R-:W0:Y:S02]  /*4550*/  MUFU.EX2 R7, R7 ;  /* 0x0000000700077308 */ /* 0x000e240000000800 */
[----:B0-----:R-:W-:-:S06]  /*4560*/  FFMA R10, R6, R7, 1 ;  /* 0x3f800000060a7423 */ /* 0x001fcc0000000007 */
[----:B------:R-:W0:Y:S08]  /*4570*/  MUFU.RCP R5, R10 ;  /* 0x0000000a00057308 */ /* 0x000e300000001000 */
[----:B------:R-:W1:Y:S01]  /*4580*/  FCHK P0, R4, R10 ;  /* 0x0000000a04007302 */ /* 0x000e620000000000 */
[----:B0-----:R-:W-:-:S04]  /*4590*/  FFMA R6, -R10, R5, 1 ;  /* 0x3f8000000a067423 */ /* 0x001fc80000000105 */
[----:B------:R-:W-:-:S04]  /*45a0*/  FFMA R5, R5, R6, R5 ;  /* 0x0000000605057223 */ /* 0x000fc80000000005 */
[----:B------:R-:W-:-:S04]  /*45b0*/  FFMA R6, R4, R5, RZ ;  /* 0x0000000504067223 */ /* 0x000fc800000000ff */
[----:B------:R-:W-:-:S04]  /*45c0*/  FFMA R8, -R10, R6, R4 ;  /* 0x000000060a087223 */ /* 0x000fc80000000104 */
[----:B------:R-:W-:Y:S01]  /*45d0*/  FFMA R6, R5, R8, R6 ;  /* 0x0000000805067223 */ /* 0x000fe20000000006 */
[----:B-1----:R-:W-:Y:S06]  /*45e0*/  @!P0 BRA `(.L_x_40) ;  /* 0x00000000000c8947 */ /* 0x002fec0003800000 */
[----:B------:R-:W-:-:S07]  /*45f0*/  MOV R6, 0x4610 ;  /* 0x0000461000067802 */ /* 0x000fce0000000f00 */
[----:B-----5:R-:W-:Y:S05]  /*4600*/  CALL.REL.NOINC `($__internal_0_$__cuda_sm3x_div_rn_noftz_f32_slowpath) ;  /* 0x0000000800647944 */ /* 0x020fea0003c00000 */
[----:B------:R-:W-:-:S07]  /*4610*/  MOV R6, R4 ;  /* 0x0000000400067202 */ /* 0x000fce0000000f00 */
.L_x_40:
[----:B------:R-:W-:Y:S05]  /*4620*/  BSYNC.RECONVERGENT B1 ;  /* 0x0000000000017941 */ /* 0x000fea0003800200 */
.L_x_39:
[----:B------:R-:W-:-:S07]  /*4630*/  FMUL R41, R41, R6 ;  /* 0x0000000629297220 */ /* 0x000fce0000400000 */
.L_x_38:
[----:B01----:R-:W0:Y:S01]  /*4640*/  LDC.64 R4, c[0x0][0x3e0] ;  /* 0x0000f800ff047b82 */ /* 0x003e220000000a00 */
[----:B------:R-:W-:-:S07]  /*4650*/  IADD3 R38, PT, PT, R38, 0x1, RZ ;  /* 0x0000000126267810 */ /* 0x000fce0007ffe0ff */
[----:B----4-:R-:W1:Y:S01]  /*4660*/  LDC R6, c[0x0][0x3fc] ;  /* 0x0000ff00ff067b82 */ /* 0x010e620000000800 */
[----:B0-----:R-:W-:-:S05]  /*4670*/  IMAD.WIDE.U32 R34, R34, 0x4, R4 ;  /* 0x0000000422227825 */ /* 0x001fca00078e0004 */
[----:B------:R2:W-:Y:S01]  /*4680*/  STG.E desc[UR12][R34.64], R41 ;  /* 0x0000002922007986 */ /* 0x0005e2000c10190c */
[----:B-1----:R-:W-:-:S04]  /*4690*/  VIADDMNMX.U32 R5, R31, 0x80, R6, PT ;  /* 0x000000801f057846 */ /* 0x002fc80003800006 */
[----:B------:R-:W-:-:S13]  /*46a0*/  ISETP.GE.U32.AND P0, PT, R38, R5, PT ;  /* 0x000000052600720c */ /* 0x000fda0003f06070 */
[----:B--2---:R-:W-:Y:S05]  /*46b0*/  @!P0 BRA `(.L_x_41) ;  /* 0xffffffc400848947 */ /* 0x004fea000383ffff */
.L_x_12:
[----:B------:R-:W1:Y:S02]  /*46c0*/  LDCU UR4, c[0x0][0x40c] ;  /* 0x00008180ff0477ac */ /* 0x000e640008000800 */
[----:B-1----:R-:W-:-:S09]  /*46d0*/  UISETP.NE.AND UP1, UPT, UR4, URZ, UPT ;  /* 0x000000ff0400728c */ /* 0x002fd2000bf25270 */
[----:B------:R-:W-:Y:S05]  /*46e0*/  BRA.U !UP1, `(.L_x_42) ;  /* 0x0000000909107547 */ /* 0x000fea000b800000 */
[----:B------:R-:W1:Y:S01]  /*46f0*/  LDC R24, c[0x0][0x40c] ;  /* 0x00010300ff187b82 */ /* 0x000e620000000800 */
[----:B------:R-:W-:Y:S01]  /*4700*/  HFMA2 R23, -RZ, RZ, 0, 0 ;  /* 0x00000000ff177431 */ /* 0x000fe200000001ff */
[----:B-1----:R-:W-:-:S04]  /*4710*/  IADD3 R4, PT, PT, R24, -0x1, RZ ;  /* 0xffffffff18047810 */ /* 0x002fc80007ffe0ff */
[----:B------:R-:W-:-:S13]  /*4720*/  ISETP.GE.U32.AND P0, PT, R4, 0x7, PT ;  /* 0x000000070400780c */ /* 0x000fda0003f06070 */
[----:B------:R-:W-:Y:S05]  /*4730*/  @!P0 BRA `(.L_x_43) ;  /* 0x0000000000dc8947 */ /* 0x000fea0003800000 */
[----:B------:R-:W-:Y:S01]  /*4740*/  MOV R25, RZ ;  /* 0x000000ff00197202 */ /* 0x000fe20000000f00 */
[----:B------:R-:W1:Y:S01]  /*4750*/  LDCU UR10, c[0x0][0x404] ;  /* 0x00008080ff0a77ac */ /* 0x000e620008000800 */
[----:B------:R-:W-:-:S05]  /*4760*/  NOP ;  /* 0x0000000000007918 */ /* 0x000fca0000000000 */
.L_x_44:
[C---:B--2---:R-:W-:Y:S01]  /*4770*/  LEA R26, R25.reuse, UR14, 0x2 ;  /* 0x0000000e191a7c11 */ /* 0x044fe2000f8e10ff */
[----:B------:R-:W2:Y:S04]  /*4780*/  LDC.64 R20, c[0x0][0x3e8] ;  /* 0x0000fa00ff147b82 */ /* 0x000ea80000000a00 */
[----:B0-----:R-:W3:Y:S04]  /*4790*/  LDL.128 R4, [R26+0x20] ;  /* 0x000020001a047983 */ /* 0x001ee80000100c00 */
[----:B------:R-:W4:Y:S01]  /*47a0*/  LDL.128 R8, [R26+0x120] ;  /* 0x000120001a087983 */ /* 0x000f220000100c00 */
[----:B------:R-:W0:Y:S03]  /*47b0*/  LDC.64 R22, c[0x0][0x3f0] ;  /* 0x0000fc00ff167b82 */ /* 0x000e260000000a00 */
[----:B------:R-:W4:Y:S04]  /*47c0*/  LDL.128 R12, [R26+0x30] ;  /* 0x000030001a0c7983 */ /* 0x000f280000100c00 */
[----:B------:R0:W4:Y:S01]  /*47d0*/  LDL.128 R16, [R26+0x130] ;  /* 0x000130001a107983 */ /* 0x0001220000100c00 */
[----:B------:R-:W-:Y:S01]  /*47e0*/  IMAD R27, R2, UR4, R25 ;  /* 0x00000004021b7c24 */ /* 0x000fe2000f8e0219 */
[----:B------:R-:W-:-:S03]  /*47f0*/  IADD3 R25, PT, PT, R25, 0x8, RZ ;  /* 0x0000000819197810 */ /* 0x000fc60007ffe0ff */
[----:B-1----:R-:W-:Y:S01]  /*4800*/  IMAD R27, R27, UR10, R30 ;  /* 0x0000000a1b1b7c24 */ /* 0x002fe2000f8e021e */
[----:B------:R-:W-:-:S03]  /*4810*/  ISETP.NE.AND P0, PT, R25, UR6, PT ;  /* 0x0000000619007c0c */ /* 0x000fc6000bf05270 */
[----:B--2---:R-:W-:-:S04]  /*4820*/  IMAD.WIDE.U32 R40, R27, 0x4, R20 ;  /* 0x000000041b287825 */ /* 0x004fc800078e0014 */
[C---:B0-----:R-:W-:Y:S01]  /*4830*/  IMAD.WIDE.U32 R38, R27.reuse, 0x4, R22 ;  /* 0x000000041b267825 */ /* 0x041fe200078e0016 */
[----:B------:R-:W-:-:S04]  /*4840*/  IADD3 R27, PT, PT, R27, UR10, RZ ;  /* 0x0000000a1b1b7c10 */ /* 0x000fc8000fffe0ff */
[C---:B------:R-:W-:Y:S01]  /*4850*/  IADD3 R43, PT, PT, R27.reuse, UR10, RZ ;  /* 0x0000000a1b2b7c10 */ /* 0x040fe2000fffe0ff */
[----:B------:R-:W-:-:S03]  /*4860*/  IMAD.WIDE.U32 R36, R27, 0x4, R20 ;  /* 0x000000041b247825 */ /* 0x000fc600078e0014 */
[----:B------:R-:W-:Y:S01]  /*4870*/  IADD3 R42, PT, PT, R43, UR10, RZ ;  /* 0x0000000a2b2a7c10 */ /* 0x000fe2000fffe0ff */
[----:B------:R-:W-:-:S04]  /*4880*/  IMAD.WIDE.U32 R34, R27, 0x4, R22 ;  /* 0x000000041b227825 */ /* 0x000fc800078e0016 */
[----:B------:R-:W-:-:S04]  /*4890*/  IMAD.WIDE.U32 R26, R43, 0x4, R20 ;  /* 0x000000042b1a7825 */ /* 0x000fc800078e0014 */
[C---:B------:R-:W-:Y:S01]  /*48a0*/  IMAD.WIDE.U32 R44, R42.reuse, 0x4, R20 ;  /* 0x000000042a2c7825 */ /* 0x040fe200078e0014 */
[----:B---3--:R0:W-:Y:S04]  /*48b0*/  STG.E desc[UR12][R40.64], R4 ;  /* 0x0000000428007986 */ /* 0x0081e8000c10190c */
[----:B----4-:R1:W-:Y:S04]  /*48c0*/  STG.E desc[UR12][R38.64], R8 ;  /* 0x0000000826007986 */ /* 0x0103e8000c10190c */
[----:B------:R2:W-:Y:S01]  /*48d0*/  STG.E desc[UR12][R36.64], R5 ;  /* 0x0000000524007986 */ /* 0x0005e2000c10190c */
[----:B0-----:R-:W-:-:S03]  /*48e0*/  IADD3 R4, PT, PT, R42, UR10, RZ ;  /* 0x0000000a2a047c10 */ /* 0x001fc6000fffe0ff */
[----:B------:R0:W-:Y:S01]  /*48f0*/  STG.E desc[UR12][R34.64], R9 ;  /* 0x0000000922007986 */ /* 0x0001e2000c10190c */
[----:B-1----:R-:W-:-:S03]  /*4900*/  IADD3 R8, PT, PT, R4, UR10, RZ ;  /* 0x0000000a04087c10 */ /* 0x002fc6000fffe0ff */
[----:B------:R1:W-:Y:S01]  /*4910*/  STG.E desc[UR12][R26.64], R6 ;  /* 0x000000061a007986 */ /* 0x0003e2000c10190c */
[----:B------:R-:W-:Y:S01]  /*4920*/  IADD3 R41, PT, PT, R8, UR10, RZ ;  /* 0x0000000a08297c10 */ /* 0x000fe2000fffe0ff */
[----:B--2---:R-:W-:-:S03]  /*4930*/  IMAD.WIDE.U32 R36, R4, 0x4, R20 ;  /* 0x0000000404247825 */ /* 0x004fc600078e0014 */
[----:B------:R-:W-:Y:S01]  /*4940*/  IADD3 R39, PT, PT, R41, UR10, RZ ;  /* 0x0000000a29277c10 */ /* 0x000fe2000fffe0ff */
[----:B0-----:R-:W-:-:S04]  /*4950*/  IMAD.WIDE.U32 R34, R4, 0x4, R22 ;  /* 0x0000000404227825 */ /* 0x001fc800078e0016 */
[----:B-1----:R-:W-:-:S04]  /*4960*/  IMAD.WIDE.U32 R26, R43, 0x4, R22 ;  /* 0x000000042b1a7825 */ /* 0x002fc800078e0016 */
[----:B------:R-:W-:Y:S01]  /*4970*/  IMAD.WIDE.U32 R42, R42, 0x4, R22 ;  /* 0x000000042a2a7825 */ /* 0x000fe200078e0016 */
[----:B------:R0:W-:Y:S03]  /*4980*/  STG.E desc[UR12][R26.64], R10 ;  /* 0x0000000a1a007986 */ /* 0x0001e6000c10190c */
[C---:B------:R-:W-:Y:S01]  /*4990*/  IMAD.WIDE.U32 R4, R8.reuse, 0x4, R20 ;  /* 0x0000000408047825 */ /* 0x040fe200078e0014 */
[----:B------:R1:W-:Y:S03]  /*49a0*/  STG.E desc[UR12][R44.64], R7 ;  /* 0x000000072c007986 */ /* 0x0003e6000c10190c */
[----:B------:R-:W-:Y:S01]  /*49b0*/  IMAD.WIDE.U32 R8, R8, 0x4, R22 ;  /* 0x0000000408087825 */ /* 0x000fe200078e0016 */
[----:B------:R2:W-:Y:S03]  /*49c0*/  STG.E desc[UR12][R42.64], R11 ;  /* 0x0000000b2a007986 */ /* 0x0005e6000c10190c */
[C---:B0-----:R-:W-:Y:S01]  /*49d0*/  IMAD.WIDE.U32 R26, R41.reuse, 0x4, R20 ;  /* 0x00000004291a7825 */ /* 0x041fe200078e0014 */
[----:B------:R2:W-:Y:S03]  /*49e0*/  STG.E desc[UR12][R36.64], R12 ;  /* 0x0000000c24007986 */ /* 0x0005e6000c10190c */
[----:B-1----:R-:W-:Y:S01]  /*49f0*/  IMAD.WIDE.U32 R6, R41, 0x4, R22 ;  /* 0x0000000429067825 */ /* 0x002fe200078e0016 */
[----:B------:R2:W-:Y:S03]  /*4a00*/  STG.E desc[UR12][R34.64], R16 ;  /* 0x0000001022007986 */ /* 0x0005e6000c10190c */
[C---:B------:R-:W-:Y:S01]  /*4a10*/  IMAD.WIDE.U32 R20, R39.reuse, 0x4, R20 ;  /* 0x0000000427147825 */ /* 0x040fe200078e0014 */
[----:B------:R2:W-:Y:S03]  /*4a20*/  STG.E desc[UR12][R4.64], R13 ;  /* 0x0000000d04007986 */ /* 0x0005e6000c10190c */
[----:B------:R-:W-:Y:S01]  /*4a30*/  IMAD.WIDE.U32 R22, R39, 0x4, R22 ;  /* 0x0000000427167825 */ /* 0x000fe200078e0016 */
[----:B------:R2:W-:Y:S04]  /*4a40*/  STG.E desc[UR12][R8.64], R17 ;  /* 0x0000001108007986 */ /* 0x0005e8000c10190c */
[----:B------:R2:W-:Y:S04]  /*4a50*/  STG.E desc[UR12][R26.64], R14 ;  /* 0x0000000e1a007986 */ /* 0x0005e8000c10190c */
[----:B------:R2:W-:Y:S04]  /*4a60*/  STG.E desc[UR12][R6.64], R18 ;  /* 0x0000001206007986 */ /* 0x0005e8000c10190c */
[----:B------:R2:W-:Y:S04]  /*4a70*/  STG.E desc[UR12][R20.64], R15 ;  /* 0x0000000f14007986 */ /* 0x0005e8000c10190c */
[----:B------:R2:W-:Y:S01]  /*4a80*/  STG.E desc[UR12][R22.64], R19 ;  /* 0x0000001316007986 */ /* 0x0005e2000c10190c */
[----:B------:R-:W-:Y:S05]  /*4a90*/  @P0 BRA `(.L_x_44) ;  /* 0xfffffffc00340947 */ /* 0x000fea000383ffff */
[----:B--2---:R-:W-:-:S07]  /*4aa0*/  MOV R23, UR6 ;  /* 0x0000000600177c02 */ /* 0x004fce0008000f00 */
.L_x_43:
[----:B------:R-:W-:-:S04]  /*4ab0*/  LOP3.LUT R4, R24, 0x7, RZ, 0xc0, !PT ;  /* 0x0000000718047812 */ /* 0x000fc800078ec0ff */
[----:B------:R-:W-:-:S13]  /*4ac0*/  ISETP.NE.AND P0, PT, R4, RZ, PT ;  /* 0x000000ff0400720c */ /* 0x000fda0003f05270 */
[----:B------:R-:W-:Y:S05]  /*4ad0*/  @!P0 BRA `(.L_x_42) ;  /* 0x0000000400148947 */ /* 0x000fea0003800000 */
[----:B------:R-:W-:Y:S02]  /*4ae0*/  IADD3 R4, PT, PT, R4, -0x1, RZ ;  /* 0xffffffff04047810 */ /* 0x000fe40007ffe0ff */
[----:B------:R-:W-:Y:S02]  /*4af0*/  LOP3.LUT R22, R24, 0x3, RZ, 0xc0, !PT ;  /* 0x0000000318167812 */ /* 0x000fe400078ec0ff */
[----:B------:R-:W-:Y:S02]  /*4b00*/  ISETP.GE.U32.AND P0, PT, R4, 0x3, PT ;  /* 0x000000030400780c */ /* 0x000fe40003f06070 */
[----:B------:R-:W-:-:S11]  /*4b10*/  ISETP.NE.AND P1, PT, R22, RZ, PT ;  /* 0x000000ff1600720c */ /* 0x000fd60003f25270 */
[----:B------:R-:W-:Y:S05]  /*4b20*/  @!P0 BRA `(.L_x_45) ;  /* 0x0000000000788947 */ /* 0x000fea0003800000 */
[C---:B------:R-:W-:Y:S01]  /*4b30*/  LEA R25, R23.reuse, UR14, 0x2 ;  /* 0x0000000e17197c11 */ /* 0x040fe2000f8e10ff */
[----:B------:R-:W1:Y:S01]  /*4b40*/  LDCU UR10, c[0x0][0x404] ;  /* 0x00008080ff0a77ac */ /* 0x000e620008000800 */
[----:B------:R-:W2:Y:S03]  /*4b50*/  LDC.64 R12, c[0x0][0x3e8] ;  /* 0x0000fa00ff0c7b82 */ /* 0x000ea60000000a00 */
[----:B0-----:R-:W3:Y:S04]  /*4b60*/  LDL.64 R4, [R25+0x20] ;  /* 0x0000200019047983 */ /* 0x001ee80000100a00 */
[----:B------:R-:W4:Y:S01]  /*4b70*/  LDL.64 R6, [R25+0x120] ;  /* 0x0001200019067983 */ /* 0x000f220000100a00 */
[----:B------:R-:W0:Y:S03]  /*4b80*/  LDC.64 R14, c[0x0][0x3f0] ;  /* 0x0000fc00ff0e7b82 */ /* 0x000e260000000a00 */
[----:B------:R-:W4:Y:S04]  /*4b90*/  LDL.64 R8, [R25+0x28] ;  /* 0x0000280019087983 */ /* 0x000f280000100a00 */
[----:B------:R2:W4:Y:S01]  /*4ba0*/  LDL.64 R10, [R25+0x128] ;  /* 0x00012800190a7983 */ /* 0x0005220000100a00 */
[----:B------:R-:W-:Y:S01]  /*4bb0*/  IMAD R17, R2, UR4, R23 ;  /* 0x0000000402117c24 */ /* 0x000fe2000f8e0217 */
[----:B------:R-:W-:-:S03]  /*4bc0*/  IADD3 R23, PT, PT, R23, 0x4, RZ ;  /* 0x0000000417177810 */ /* 0x000fc60007ffe0ff */
[----:B-1----:R-:W-:-:S04]  /*4bd0*/  IMAD R19, R17, UR10, R30 ;  /* 0x0000000a11137c24 */ /* 0x002fc8000f8e021e */
[C---:B--2---:R-:W-:Y:S01]  /*4be0*/  IMAD.WIDE.U32 R16, R19.reuse, 0x4, R12 ;  /* 0x0000000413107825 */ /* 0x044fe200078e000c */
[----:B------:R-:W-:-:S04]  /*4bf0*/  IADD3 R27, PT, PT, R19, UR10, RZ ;  /* 0x0000000a131b7c10 */ /* 0x000fc8000fffe0ff */
[C---:B------:R-:W-:Y:S01]  /*4c00*/  IADD3 R35, PT, PT, R27.reuse, UR10, RZ ;  /* 0x0000000a1b237c10 */ /* 0x040fe2000fffe0ff */
[----:B------:R-:W-:-:S03]  /*4c10*/  IMAD.WIDE.U32 R20, R27, 0x4, R12 ;  /* 0x000000041b147825 */ /* 0x000fc600078e000c */
[----:B------:R-:W-:Y:S01]  /*4c20*/  IADD3 R25, PT, PT, R35, UR10, RZ ;  /* 0x0000000a23197c10 */ /* 0x000fe2000fffe0ff */
[----:B0-----:R-:W-:-:S04]  /*4c30*/  IMAD.WIDE.U32 R18, R19, 0x4, R14 ;  /* 0x0000000413127825 */ /* 0x001fc800078e000e */
[----:B------:R-:W-:-:S04]  /*4c40*/  IMAD.WIDE.U32 R26, R27, 0x4, R14 ;  /* 0x000000041b1a7825 */ /* 0x000fc800078e000e */
[----:B------:R-:W-:-:S04]  /*4c50*/  IMAD.WIDE.U32 R36, R35, 0x4, R12 ;  /* 0x0000000423247825 */ /* 0x000fc800078e000c */
[----:B------:R-:W-:-:S04]  /*4c60*/  IMAD.WIDE.U32 R34, R35, 0x4, R14 ;  /* 0x0000000423227825 */ /* 0x000fc800078e000e */
[----:B------:R-:W-:-:S04]  /*4c70*/  IMAD.WIDE.U32 R12, R25, 0x4, R12 ;  /* 0x00000004190c7825 */ /* 0x000fc800078e000c */
[----:B------:R-:W-:Y:S01]  /*4c80*/  IMAD.WIDE.U32 R14, R25, 0x4, R14 ;  /* 0x00000004190e7825 */ /* 0x000fe200078e000e */
[----:B---3--:R1:W-:Y:S04]  /*4c90*/  STG.E desc[UR12][R16.64], R4 ;  /* 0x0000000410007986 */ /* 0x0083e8000c10190c */
[----:B----4-:R1:W-:Y:S04]  /*4ca0*/  STG.E desc[UR12][R18.64], R6 ;  /* 0x0000000612007986 */ /* 0x0103e8000c10190c */
[----:B------:R1:W-:Y:S04]  /*4cb0*/  STG.E desc[UR12][R20.64], R5 ;  /* 0x0000000514007986 */ /* 0x0003e8000c10190c */
[----:B------:R1:W-:Y:S04]  /*4cc0*/  STG.E desc[UR12][R26.64], R7 ;  /* 0x000000071a007986 */ /* 0x0003e8000c10190c */
[----:B------:R1:W-:Y:S04]  /*4cd0*/  STG.E desc[UR12][R36.64], R8 ;  /* 0x0000000824007986 */ /* 0x0003e8000c10190c */
[----:B------:R1:W-:Y:S04]  /*4ce0*/  STG.E desc[UR12][R34.64], R10 ;  /* 0x0000000a22007986 */ /* 0x0003e8000c10190c */
[----:B------:R1:W-:Y:S04]  /*4cf0*/  STG.E desc[UR12][R12.64], R9 ;  /* 0x000000090c007986 */ /* 0x0003e8000c10190c */
[----:B------:R1:W-:Y:S02]  /*4d00*/  STG.E desc[UR12][R14.64], R11 ;  /* 0x0000000b0e007986 */ /* 0x0003e4000c10190c */
.L_x_45:
[----:B------:R-:W-:Y:S05]  /*4d10*/  @!P1 BRA `(.L_x_42) ;  /* 0x0000000000849947 */ /* 0x000fea0003800000 */
[----:B------:R-:W-:Y:S02]  /*4d20*/  ISETP.NE.AND P0, PT, R22, 0x1, PT ;  /* 0x000000011600780c */ /* 0x000fe40003f05270 */
[----:B------:R-:W-:-:S04]  /*4d30*/  LOP3.LUT R24, R24, 0x1, RZ, 0xc0, !PT ;  /* 0x0000000118187812 */ /* 0x000fc800078ec0ff */
[----:B------:R-:W-:-:S07]  /*4d40*/  ISETP.NE.AND P1, PT, R24, RZ, PT ;  /* 0x000000ff1800720c */ /* 0x000fce0003f25270 */
[C---:B------:R-:W-:Y:S01]  /*4d50*/  @P0 LEA R24, R23.reuse, UR14, 0x2 ;  /* 0x0000000e17180c11 */ /* 0x040fe2000f8e10ff */
[----:B-1----:R-:W-:Y:S01]  /*4d60*/  @P0 IMAD R15, R2, UR4, R23 ;  /* 0x00000004020f0c24 */ /* 0x002fe2000f8e0217 */
[----:B------:R-:W-:Y:S01]  /*4d70*/  @P0 IADD3 R23, PT, PT, R23, 0x2, RZ ;  /* 0x0000000217170810 */ /* 0x000fe20007ffe0ff */
[----:B------:R-:W1:Y:S02]  /*4d80*/  @P0 LDC R22, c[0x0][0x404] ;  /* 0x00010100ff160b82 */ /* 0x000e640000000800 */
[----:B------:R-:W2:Y:S01]  /*4d90*/  @P0 LDL.64 R10, [R24+0x20] ;  /* 0x00002000180a0983 */ /* 0x000ea20000100a00 */
[----:B------:R-:W-:-:S03]  /*4da0*/  @P1 LEA R14, R23, UR14, 0x2 ;  /* 0x0000000e170e1c11 */ /* 0x000fc6000f8e10ff */
[----:B------:R-:W3:Y:S02]  /*4db0*/  @P0 LDL.64 R8, [R24+0x120] ;  /* 0x0001200018080983 */ /* 0x000ee40000100a00 */
[----:B------:R-:W4:Y:S02]  /*4dc0*/  @P0 LDC.64 R16, c[0x0][0x3e8] ;  /* 0x0000fa00ff100b82 */ /* 0x000f240000000a00 */
[----:B------:R-:W3:Y:S04]  /*4dd0*/  @P1 LDL R21, [R14+0x20] ;  /* 0x000020000e151983 */ /* 0x000ee80000100800 */
[----:B------:R0:W3:Y:S01]  /*4de0*/  @P1 LDL R20, [R14+0x120] ;  /* 0x000120000e141983 */ /* 0x0000e20000100800 */
[----:B------:R-:W-:Y:S01]  /*4df0*/  @P1 IMAD R23, R2, UR4, R23 ;  /* 0x0000000402171c24 */ /* 0x000fe2000f8e0217 */
[----:B------:R-:W0:Y:S08]  /*4e00*/  @P1 LDC R26, c[0x0][0x404] ;  /* 0x00010100ff1a1b82 */ /* 0x000e300000000800 */
[----:B------:R-:W0:Y:S01]  /*4e10*/  @P0 LDC.64 R12, c[0x0][0x3f0] ;  /* 0x0000fc00ff0c0b82 */ /* 0x000e220000000a00 */
[----:B-1----:R-:W-:-:S05]  /*4e20*/  @P0 IMAD R15, R15, R22, R30 ;  /* 0x000000160f0f0224 */ /* 0x002fca00078e021e */
[C---:B------:R-:W-:Y:S02]  /*4e30*/  @P0 IADD3 R25, PT, PT, R15.reuse, R22, RZ ;  /* 0x000000160f190210 */ /* 0x040fe40007ffe0ff */
[----:B------:R-:W1:Y:S01]  /*4e40*/  @P1 LDC.64 R6, c[0x0][0x3e8] ;  /* 0x0000fa00ff061b82 */ /* 0x000e620000000a00 */
[----:B----4-:R-:W-:-:S04]  /*4e50*/  @P0 IMAD.WIDE.U32 R18, R15, 0x4, R16 ;  /* 0x000000040f120825 */ /* 0x010fc800078e0010 */
[----:B------:R-:W-:-:S03]  /*4e60*/  @P0 IMAD.WIDE.U32 R16, R25, 0x4, R16 ;  /* 0x0000000419100825 */ /* 0x000fc600078e0010 */
[----:B0-----:R-:W0:Y:S01]  /*4e70*/  @P1 LDC.64 R4, c[0x0][0x3f0] ;  /* 0x0000fc00ff041b82 */ /* 0x001e220000000a00 */
[----:B------:R-:W-:Y:S02]  /*4e80*/  @P1 IMAD R23, R23, R26, R30 ;  /* 0x0000001a17171224 */ /* 0x000fe400078e021e */
[----:B------:R-:W-:-:S04]  /*4e90*/  @P0 IMAD.WIDE.U32 R14, R15, 0x4, R12 ;  /* 0x000000040f0e0825 */ /* 0x000fc800078e000c */
[----:B------:R-:W-:-:S04]  /*4ea0*/  @P0 IMAD.WIDE.U32 R12, R25, 0x4, R12 ;  /* 0x00000004190c0825 */ /* 0x000fc800078e000c */
[----:B-1----:R-:W-:-:S04]  /*4eb0*/  @P1 IMAD.WIDE.U32 R6, R23, 0x4, R6 ;  /* 0x0000000417061825 */ /* 0x002fc800078e0006 */
[----:B0-----:R-:W-:Y:S01]  /*4ec0*/  @P1 IMAD.WIDE.U32 R4, R23, 0x4, R4 ;  /* 0x0000000417041825 */ /* 0x001fe200078e0004 */
[----:B--2---:R2:W-:Y:S04]  /*4ed0*/  @P0 STG.E desc[UR12][R18.64], R10 ;  /* 0x0000000a12000986 */ /* 0x0045e8000c10190c */
[----:B---3--:R2:W-:Y:S04]  /*4ee0*/  @P0 STG.E desc[UR12][R14.64], R8 ;  /* 0x000000080e000986 */ /* 0x0085e8000c10190c */
[----:B------:R2:W-:Y:S04]  /*4ef0*/  @P0 STG.E desc[UR12][R16.64], R11 ;  /* 0x0000000b10000986 */ /* 0x0005e8000c10190c */
[----:B------:R2:W-:Y:S04]  /*4f00*/  @P0 STG.E desc[UR12][R12.64], R9 ;  /* 0x000000090c000986 */ /* 0x0005e8000c10190c */
[----:B------:R2:W-:Y:S04]  /*4f10*/  @P1 STG.E desc[UR12][R6.64], R21 ;  /* 0x0000001506001986 */ /* 0x0005e8000c10190c */
[----:B------:R2:W-:Y:S02]  /*4f20*/  @P1 STG.E desc[UR12][R4.64], R20 ;  /* 0x0000001404001986 */ /* 0x0005e4000c10190c */
.L_x_42:
[----:B------:R-:W3:Y:S01]  /*4f30*/  LDCU UR4, c[0x0][0x360] ;  /* 0x00006c00ff0477ac */ /* 0x000ee20008000800 */
[----:B------:R-:W4:Y:S01]  /*4f40*/  LDCU UR10, c[0x0][0x404] ;  /* 0x00008080ff0a77ac */ /* 0x000f220008000800 */
[----:B---3--:R-:W-:-:S04]  /*4f50*/  IADD3 R30, PT, PT, R30, UR4, RZ ;  /* 0x000000041e1e7c10 */ /* 0x008fc8000fffe0ff */
[----:B----4-:R-:W-:-:S13]  /*4f60*/  ISETP.GE.U32.AND P0, PT, R30, UR10, PT ;  /* 0x0000000a1e007c0c */ /* 0x010fda000bf06070 */
[----:B------:R-:W-:Y:S05]  /*4f70*/  @!P0 BRA `(.L_x_46) ;  /* 0xffffffb400f88947 */ /* 0x000fea000383ffff */
[----:B------:R-:W-:Y:S05]  /*4f80*/  BSYNC.RECONVERGENT B0 ;  /* 0x0000000000007941 */ /* 0x000fea0003800200 */
.L_x_6:
[----:B------:R-:W-:Y:S05]  /*4f90*/  EXIT ;  /* 0x000000000000794d */ /* 0x000fea0003800000 */
        .weak           $__internal_0_$__cuda_sm3x_div_rn_noftz_f32_slowpath
        .type           $__internal_0_$__cuda_sm3x_div_rn_noftz_f32_slowpath,@function
        .size           $__internal_0_$__cuda_sm3x_div_rn_noftz_f32_slowpath,(.L_x_59 - $__internal_0_$__cuda_sm3x_div_rn_noftz_f32_slowpath)
$__internal_0_$__cuda_sm3x_div_rn_noftz_f32_slowpath:
[----:B------:R-:W-:Y:S01]  /*4fa0*/  SHF.R.U32.HI R8, RZ, 0x17, R10 ;  /* 0x00000017ff087819 */ /* 0x000fe2000001160a */
[----:B------:R-:W-:Y:S01]  /*4fb0*/  BSSY.RECONVERGENT B2, `(.L_x_47) ;  /* 0x0000064000027945 */ /* 0x000fe20003800200 */
[----:B------:R-:W-:Y:S02]  /*4fc0*/  SHF.R.U32.HI R5, RZ, 0x17, R4 ;  /* 0x00000017ff057819 */ /* 0x000fe40000011604 */
[----:B------:R-:W-:Y:S02]  /*4fd0*/  LOP3.LUT R8, R8, 0xff, RZ, 0xc0, !PT ;  /* 0x000000ff08087812 */ /* 0x000fe400078ec0ff */
[----:B------:R-:W-:Y:S02]  /*4fe0*/  LOP3.LUT R12, R5, 0xff, RZ, 0xc0, !PT ;  /* 0x000000ff050c7812 */ /* 0x000fe400078ec0ff */
[----:B------:R-:W-:Y:S02]  /*4ff0*/  IADD3 R13, PT, PT, R8, -0x1, RZ ;  /* 0xffffffff080d7810 */ /* 0x000fe40007ffe0ff */
[----:B------:R-:W-:-:S02]  /*5000*/  IADD3 R11, PT, PT, R12, -0x1, RZ ;  /* 0xffffffff0c0b7810 */ /* 0x000fc40007ffe0ff */
[----:B------:R-:W-:Y:S02]  /*5010*/  ISETP.GT.U32.AND P0, PT, R13, 0xfd, PT ;  /* 0x000000fd0d00780c */ /* 0x000fe40003f04070 */
[----:B------:R-:W-:Y:S02]  /*5020*/  MOV R9, R4 ;  /* 0x0000000400097202 */ /* 0x000fe40000000f00 */
[----:B------:R-:W-:-:S13]  /*5030*/  ISETP.GT.U32.OR P0, PT, R11, 0xfd, P0 ;  /* 0x000000fd0b00780c */ /* 0x000fda0000704470 */
[----:B------:R-:W-:Y:S01]  /*5040*/  @!P0 MOV R7, RZ ;  /* 0x000000ff00078202 */ /* 0x000fe20000000f00 */
[----:B------:R-:W-:Y:S06]  /*5050*/  @!P0 BRA `(.L_x_48) ;  /* 0x0000000000608947 */ /* 0x000fec0003800000 */
[----:B------:R-:W-:Y:S02]  /*5060*/  FSETP.GTU.FTZ.AND P0, PT, |R4|, +INF , PT ;  /* 0x7f8000000400780b */ /* 0x000fe40003f1c200 */
[----:B------:R-:W-:Y:S02]  /*5070*/  FSETP.GTU.FTZ.AND P1, PT, |R10|, +INF , PT ;  /* 0x7f8000000a00780b */ /* 0x000fe40003f3c200 */
[----:B------:R-:W-:Y:S02]  /*5080*/  MOV R5, R10 ;  /* 0x0000000a00057202 */ /* 0x000fe40000000f00 */
[----:B------:R-:W-:-:S13]  /*5090*/  PLOP3.LUT P0, PT, P0, P1, PT, 0xf8, 0x8f ;  /* 0x00000000008f781c */ /* 0x000fda0000703f70 */
[----:B------:R-:W-:Y:S05]  /*50a0*/  @P0 BRA `(.L_x_49) ;  /* 0x00000004004c0947 */ /* 0x000fea0003800000 */
[----:B------:R-:W-:-:S13]  /*50b0*/  LOP3.LUT P0, RZ, R10, 0x7fffffff, R9, 0xc8, !PT ;  /* 0x7fffffff0aff7812 */ /* 0x000fda000780c809 */
[----:B------:R-:W-:Y:S05]  /*50c0*/  @!P0 BRA `(.L_x_50) ;  /* 0x00000004003c8947 */ /* 0x000fea0003800000 */
[C---:B------:R-:W-:Y:S02]  /*50d0*/  FSETP.NEU.FTZ.AND P2, PT, |R4|.reuse, +INF , PT ;  /* 0x7f8000000400780b */ /* 0x040fe40003f5d200 */
[----:B------:R-:W-:Y:S02]  /*50e0*/  FSETP.NEU.FTZ.AND P1, PT, |R5|, +INF , PT ;  /* 0x7f8000000500780b */ /* 0x000fe40003f3d200 */
[----:B------:R-:W-:-:S11]  /*50f0*/  FSETP.NEU.FTZ.AND P0, PT, |R4|, +INF , PT ;  /* 0x7f8000000400780b */ /* 0x000fd60003f1d200 */
[----:B------:R-:W-:Y:S05]  /*5100*/  @!P1 BRA !P2, `(.L_x_50) ;  /* 0x00000004002c9947 */ /* 0x000fea0005000000 */
[----:B------:R-:W-:-:S04]  /*5110*/  LOP3.LUT P2, RZ, R9, 0x7fffffff, RZ, 0xc0, !PT ;  /* 0x7fffffff09ff7812 */ /* 0x000fc8000784c0ff */
[----:B------:R-:W-:-:S13]  /*5120*/  PLOP3.LUT P1, PT, P1, P2, PT, 0x2f, 0xf2 ;  /* 0x0000000000f2781c */ /* 0x000fda0000f24577 */
[----:B------:R-:W-:Y:S05]  /*5130*/  @P1 BRA `(.L_x_51) ;  /* 0x0000000400181947 */ /* 0x000fea0003800000 */
[----:B------:R-:W-:-:S04]  /*5140*/  LOP3.LUT P1, RZ, R10, 0x7fffffff, RZ, 0xc0, !PT ;  /* 0x7fffffff0aff7812 */ /* 0x000fc8000782c0ff */
[----:B------:R-:W-:-:S13]  /*5150*/  PLOP3.LUT P0, PT, P0, P1, PT, 0x2f, 0xf2 ;  /* 0x0000000000f2781c */ /* 0x000fda0000702577 */
[----:B------:R-:W-:Y:S05]  /*5160*/  @P0 BRA `(.L_x_52) ;  /* 0x0000000400000947 */ /* 0x000fea0003800000 */
[----:B------:R-:W-:Y:S02]  /*5170*/  ISETP.GE.AND P0, PT, R11, RZ, PT ;  /* 0x000000ff0b00720c */ /* 0x000fe40003f06270 */
[----:B------:R-:W-:-:S11]  /*5180*/  ISETP.GE.AND P1, PT, R13, RZ, PT ;  /* 0x000000ff0d00720c */ /* 0x000fd60003f26270 */
[----:B------:R-:W-:Y:S01]  /*5190*/  @P0 MOV R7, RZ ;  /* 0x000000ff00070202 */ /* 0x000fe20000000f00 */
[----:B------:R-:W-:Y:S01]  /*51a0*/  @!P0 FFMA R9, R4, 1.84467440737095516160e+19, RZ ;  /* 0x5f80000004098823 */ /* 0x000fe200000000ff */
[----:B------:R-:W-:Y:S01]  /*51b0*/  @!P0 MOV R7, 0xffffffc0 ;  /* 0xffffffc000078802 */ /* 0x000fe20000000f00 */
[----:B------:R-:W-:-:S03]  /*51c0*/  @!P1 FFMA R10, R5, 1.84467440737095516160e+19, RZ ;  /* 0x5f800000050a9823 */ /* 0x000fc600000000ff */
[----:B------:R-:W-:-:S07]  /*51d0*/  @!P1 IADD3 R7, PT, PT, R7, 0x40, RZ ;  /* 0x0000004007079810 */ /* 0x000fce0007ffe0ff */
.L_x_48:
[----:B------:R-:W-:Y:S01]  /*51e0*/  LEA R5, R8, 0xc0800000, 0x17 ;  /* 0xc080000008057811 */ /* 0x000fe200078eb8ff */
[----:B------:R-:W-:Y:S03]  /*51f0*/  BSSY.RECONVERGENT B3, `(.L_x_53) ;  /* 0x0000036000037945 */ /* 0x000fe60003800200 */
[----:B------:R-:W-:Y:S02]  /*5200*/  IADD3 R10, PT, PT, -R5, R10, RZ ;  /* 0x0000000a050a7210 */ /* 0x000fe40007ffe1ff */
[----:B------:R-:W-:Y:S02]  /*5210*/  IADD3 R5, PT, PT, R12, -0x7f, RZ ;  /* 0xffffff810c057810 */ /* 0x000fe40007ffe0ff */
[----:B------:R-:W0:Y:S01]  /*5220*/  MUFU.RCP R11, R10 ;  /* 0x0000000a000b7308 */ /* 0x000e220000001000 */
[----:B------:R-:W-:Y:S01]  /*5230*/  FADD.FTZ R13, -R10, -RZ ;  /* 0x800000ff0a0d7221 */ /* 0x000fe20000010100 */
[C---:B------:R-:W-:Y:S01]  /*5240*/  IADD3 R8, PT, PT, R5.reuse, 0x7f, -R8 ;  /* 0x0000007f05087810 */ /* 0x040fe20007ffe808 */
[----:B------:R-:W-:-:S03]  /*5250*/  IMAD R4, R5, -0x800000, R9 ;  /* 0xff80000005047824 */ /* 0x000fc600078e0209 */
[----:B------:R-:W-:Y:S01]  /*5260*/  IADD3 R8, PT, PT, R8, R7, RZ ;  /* 0x0000000708087210 */ /* 0x000fe20007ffe0ff */
[----:B0-----:R-:W-:-:S04]  /*5270*/  FFMA R12, R11, R13, 1 ;  /* 0x3f8000000b0c7423 */ /* 0x001fc8000000000d */
[----:B------:R-:W-:-:S04]  /*5280*/  FFMA R14, R11, R12, R11 ;  /* 0x0000000c0b0e7223 */ /* 0x000fc8000000000b */
[----:B------:R-:W-:-:S04]  /*5290*/  FFMA R9, R4, R14, RZ ;  /* 0x0000000e04097223 */ /* 0x000fc800000000ff */
[----:B------:R-:W-:-:S04]  /*52a0*/  FFMA R12, R13, R9, R4 ;  /* 0x000000090d0c7223 */ /* 0x000fc80000000004 */
[----:B------:R-:W-:-:S04]  /*52b0*/  FFMA R9, R14, R12, R9 ;  /* 0x0000000c0e097223 */ /* 0x000fc80000000009 */
[----:B------:R-:W-:-:S04]  /*52c0*/  FFMA R12, R13, R9, R4 ;  /* 0x000000090d0c7223 */ /* 0x000fc80000000004 */
[----:B------:R-:W-:-:S05]  /*52d0*/  FFMA R4, R14, R12, R9 ;  /* 0x0000000c0e047223 */ /* 0x000fca0000000009 */
[----:B------:R-:W-:-:S04]  /*52e0*/  SHF.R.U32.HI R5, RZ, 0x17, R4 ;  /* 0x00000017ff057819 */ /* 0x000fc80000011604 */
[----:B------:R-:W-:-:S04]  /*52f0*/  LOP3.LUT R5, R5, 0xff, RZ, 0xc0, !PT ;  /* 0x000000ff05057812 */ /* 0x000fc800078ec0ff */
[----:B------:R-:W-:-:S04]  /*5300*/  IADD3 R11, PT, PT, R5, R8, RZ ;  /* 0x00000008050b7210 */ /* 0x000fc80007ffe0ff */
[----:B------:R-:W-:-:S04]  /*5310*/  IADD3 R5, PT, PT, R11, -0x1, RZ ;  /* 0xffffffff0b057810 */ /* 0x000fc80007ffe0ff */
[----:B------:R-:W-:-:S13]  /*5320*/  ISETP.GE.U32.AND P0, PT, R5, 0xfe, PT ;  /* 0x000000fe0500780c */ /* 0x000fda0003f06070 */
[----:B------:R-:W-:Y:S05]  /*5330*/  @!P0 BRA `(.L_x_54) ;  /* 0x0000000000808947 */ /* 0x000fea0003800000 */
[----:B------:R-:W-:-:S13]  /*5340*/  ISETP.GT.AND P0, PT, R11, 0xfe, PT ;  /* 0x000000fe0b00780c */ /* 0x000fda0003f04270 */
[----:B------:R-:W-:Y:S05]  /*5350*/  @P0 BRA `(.L_x_55) ;  /* 0x00000000006c0947 */ /* 0x000fea0003800000 */
[----:B------:R-:W-:-:S13]  /*5360*/  ISETP.GE.AND P0, PT, R11, 0x1, PT ;  /* 0x000000010b00780c */ /* 0x000fda0003f06270 */
[----:B------:R-:W-:Y:S05]  /*5370*/  @P0 BRA `(.L_x_56) ;  /* 0x0000000000740947 */ /* 0x000fea0003800000 */
[----:B------:R-:W-:Y:S02]  /*5380*/  ISETP.GE.AND P0, PT, R11, -0x18, PT ;  /* 0xffffffe80b00780c */ /* 0x000fe40003f06270 */
[----:B------:R-:W-:-:S11]  /*5390*/  LOP3.LUT R4, R4, 0x80000000, RZ, 0xc0, !PT ;  /* 0x8000000004047812 */ /* 0x000fd600078ec0ff */
[----:B------:R-:W-:Y:S05]  /*53a0*/  @!P0 BRA `(.L_x_56) ;  /* 0x0000000000688947 */ /* 0x000fea0003800000 */
[CCC-:B------:R-:W-:Y:S01]  /*53b0*/  FFMA.RZ R5, R14.reuse, R12.reuse, R9.reuse ;  /* 0x0000000c0e057223 */ /* 0x1c0fe2000000c009 */
[C---:B------:R-:W-:Y:S01]  /*53c0*/  IADD3 R10, PT, PT, R11.reuse, 0x20, RZ ;  /* 0x000000200b0a7810 */ /* 0x040fe20007ffe0ff */
[CCC-:B------:R-:W-:Y:S01]  /*53d0*/  FFMA.RM R8, R14.reuse, R12.reuse, R9.reuse ;  /* 0x0000000c0e087223 */ /* 0x1c0fe20000004009 */
[----:B------:R-:W-:Y:S02]  /*53e0*/  ISETP.NE.AND P2, PT, R11, RZ, PT ;  /* 0x000000ff0b00720c */ /* 0x000fe40003f45270 */
[----:B------:R-:W-:Y:S01]  /*53f0*/  LOP3.LUT R7, R5, 0x7fffff, RZ, 0xc0, !PT ;  /* 0x007fffff05077812 */ /* 0x000fe200078ec0ff */
[----:B------:R-:W-:Y:S01]  /*5400*/  FFMA.RP R5, R14, R12, R9 ;  /* 0x0000000c0e057223 */ /* 0x000fe20000008009 */
[----:B------:R-:W-:Y:S02]  /*5410*/  ISETP.NE.AND P1, PT, R11, RZ, PT ;  /* 0x000000ff0b00720c */ /* 0x000fe40003f25270 */
[----:B------:R-:W-:Y:S02]  /*5420*/  LOP3.LUT R7, R7, 0x800000, RZ, 0xfc, !PT ;  /* 0x0080000007077812 */ /* 0x000fe400078efcff */
[----:B------:R-:W-:-:S02]  /*5430*/  IADD3 R9, PT, PT, -R11, RZ, RZ ;  /* 0x000000ff0b097210 */ /* 0x000fc40007ffe1ff */
[----:B------:R-:W-:Y:S02]  /*5440*/  SHF.L.U32 R10, R7, R10, RZ ;  /* 0x0000000a070a7219 */ /* 0x000fe400000006ff */
[----:B------:R-:W-:Y:S02]  /*5450*/  FSETP.NEU.FTZ.AND P0, PT, R5, R8, PT ;  /* 0x000000080500720b */ /* 0x000fe40003f1d000 */
[----:B------:R-:W-:Y:S02]  /*5460*/  SEL R8, R9, RZ, P2 ;  /* 0x000000ff09087207 */ /* 0x000fe40001000000 */
[----:B------:R-:W-:Y:S02]  /*5470*/  ISETP.NE.AND P1, PT, R10, RZ, P1 ;  /* 0x000000ff0a00720c */ /* 0x000fe40000f25270 */
[----:B------:R-:W-:Y:S02]  /*5480*/  SHF.R.U32.HI R8, RZ, R8, R7 ;  /* 0x00000008ff087219 */ /* 0x000fe40000011607 */
[----:B------:R-:W-:-:S02]  /*5490*/  PLOP3.LUT P0, PT, P0, P1, PT, 0xf8, 0x8f ;  /* 0x00000000008f781c */ /* 0x000fc40000703f70 */
[----:B------:R-:W-:Y:S02]  /*54a0*/  SHF.R.U32.HI R10, RZ, 0x1, R8 ;  /* 0x00000001ff0a7819 */ /* 0x000fe40000011608 */
[----:B------:R-:W-:-:S04]  /*54b0*/  SEL R5, RZ, 0x1, !P0 ;  /* 0x00000001ff057807 */ /* 0x000fc80004000000 */
[----:B------:R-:W-:-:S04]  /*54c0*/  LOP3.LUT R5, R5, 0x1, R10, 0xf8, !PT ;  /* 0x0000000105057812 */ /* 0x000fc800078ef80a */
[----:B------:R-:W-:-:S04]  /*54d0*/  LOP3.LUT R5, R5, R8, RZ, 0xc0, !PT ;  /* 0x0000000805057212 */ /* 0x000fc800078ec0ff */
[----:B------:R-:W-:-:S04]  /*54e0*/  IADD3 R5, PT, PT, R10, R5, RZ ;  /* 0x000000050a057210 */ /* 0x000fc80007ffe0ff */
[----:B------:R-:W-:Y:S01]  /*54f0*/  LOP3.LUT R4, R5, R4, RZ, 0xfc, !PT ;  /* 0x0000000405047212 */ /* 0x000fe200078efcff */
[----:B------:R-:W-:Y:S06]  /*5500*/  BRA `(.L_x_56) ;  /* 0x0000000000107947 */ /* 0x000fec0003800000 */
.L_x_55:
[----:B------:R-:W-:-:S04]  /*5510*/  LOP3.LUT R4, R4, 0x80000000, RZ, 0xc0, !PT ;  /* 0x8000000004047812 */ /* 0x000fc800078ec0ff */
[----:B------:R-:W-:Y:S01]  /*5520*/  LOP3.LUT R4, R4, 0x7f800000, RZ, 0xfc, !PT ;  /* 0x7f80000004047812 */ /* 0x000fe200078efcff */
[----:B------:R-:W-:Y:S06]  /*5530*/  BRA `(.L_x_56) ;  /* 0x0000000000047947 */ /* 0x000fec0003800000 */
.L_x_54:
[----:B------:R-:W-:-:S07]  /*5540*/  LEA R4, R8, R4, 0x17 ;  /* 0x0000000408047211 */ /* 0x000fce00078eb8ff */
.L_x_56:
[----:B------:R-:W-:Y:S05]  /*5550*/  BSYNC.RECONVERGENT B3 ;  /* 0x0000000000037941 */ /* 0x000fea0003800200 */
.L_x_53:
[----:B------:R-:W-:Y:S05]  /*5560*/  BRA `(.L_x_57) ;  /* 0x0000000000207947 */ /* 0x000fea0003800000 */
.L_x_52:
[----:B------:R-:W-:-:S04]  /*5570*/  LOP3.LUT R4, R10, 0x80000000, R9, 0x48, !PT ;  /* 0x800000000a047812 */ /* 0x000fc800078e4809 */
[----:B------:R-:W-:Y:S01]  /*5580*/  LOP3.LUT R4, R4, 0x7f800000, RZ, 0xfc, !PT ;  /* 0x7f80000004047812 */ /* 0x000fe200078efcff */
[----:B------:R-:W-:Y:S06]  /*5590*/  BRA `(.L_x_57) ;  /* 0x0000000000147947 */ /* 0x000fec0003800000 */
.L_x_51:
[----:B------:R-:W-:Y:S01]  /*55a0*/  LOP3.LUT R4, R10, 0x80000000, R9, 0x48, !PT ;  /* 0x800000000a047812 */ /* 0x000fe200078e4809 */
[----:B------:R-:W-:Y:S06]  /*55b0*/  BRA `(.L_x_57) ;  /* 0x00000000000c7947 */ /* 0x000fec0003800000 */
.L_x_50:
[----:B------:R-:W0:Y:S01]  /*55c0*/  MUFU.RSQ R4, -QNAN ;  /* 0xffc0000000047908 */ /* 0x000e220000001400 */
[----:B------:R-:W-:Y:S05]  /*55d0*/  BRA `(.L_x_57) ;  /* 0x0000000000047947 */ /* 0x000fea0003800000 */
.L_x_49:
[----:B------:R-:W-:-:S07]  /*55e0*/  FADD.FTZ R4, R4, R5 ;  /* 0x0000000504047221 */ /* 0x000fce0000010000 */
.L_x_57:
[----:B------:R-:W-:Y:S05]  /*55f0*/  BSYNC.RECONVERGENT B2 ;  /* 0x0000000000027941 */ /* 0x000fea0003800200 */
.L_x_47:
[----:B------:R-:W-:-:S04]  /*5600*/  HFMA2 R7, -RZ, RZ, 0, 0 ;  /* 0x00000000ff077431 */ /* 0x000fc800000001ff */
[----:B0-----:R-:W-:Y:S05]  /*5610*/  RET.REL.NODEC R6 `(mamba3_scan_chunk_f32) ;  /* 0xffffffa806787950 */ /* 0x001fea0003c3ffff */
.L_x_58:
        /* <DEDUP_REMOVED lines=14> */
.L_x_59:


//--------------------- .nv.global.init           --------------------------
	.section	.nv.global.init,"aw",@progbits
	.align	4
.nv.global.init:
	.type		__cudart_i2opi_f,@object
	.size		__cudart_i2opi_f,(.L_0 - __cudart_i2opi_f)
__cudart_i2opi_f:
        /*0000*/ 	.byte	0x41, 0x90, 0x43, 0x3c, 0x99, 0x95, 0x62, 0xdb, 0xc0, 0xdd, 0x34, 0xf5, 0xd1, 0x57, 0x27, 0xfc
        /*0010*/ 	.byte	0x29, 0x15, 0x44, 0x4e, 0x6e, 0x83, 0xf9, 0xa2
.L_0:


//--------------------- .nv.shared.reserved.0     --------------------------
	.section	.nv.shared.reserved.0,"aw",@nobits
	.weak		__nv_reservedSMEM_offset_0_alias
	.size		__nv_reservedSMEM_offset_0_alias, 0, 64
	.other		__nv_reservedSMEM_offset_0_alias,@"STO_CUDA_RESERVED_SHARED STV_DEFAULT"
__nv_reservedSMEM_offset_0_alias:
	.zero		0
	.zero		64


//--------------------- .nv.constant0.mamba3_scan_prefix_f32 --------------------------
	.section	.nv.constant0.mamba3_scan_prefix_f32,"a",@progbits
	.sectionflags	@""
	.align	4
.nv.constant0.mamba3_scan_prefix_f32:
	.zero		972


//--------------------- .nv.constant0.mamba3_scan_chunk_f32 --------------------------
	.section	.nv.constant0.mamba3_scan_chunk_f32,"a",@progbits
	.sectionflags	@""
	.align	4
.nv.constant0.mamba3_scan_chunk_f32:
	.zero		1056


//--------------------- SYMBOLS --------------------------

	.type		.nv.reservedSmem.offset0,@object
	.size		.nv.reservedSmem.offset0,0x4
